//
// Generated by NVIDIA NVVM Compiler
//
// Compiler Build ID: CL-36424714
// Cuda compilation tools, release 13.0, V13.0.88
// Based on NVVM 20.0.0
//

.version 9.0
.target sm_100
.address_size 64

	// .globl	softmax_f32

.visible .entry softmax_f32(
	.param .u64 softmax_f32_param_0,
	.param .u64 .ptr .align 1 softmax_f32_param_1,
	.param .u64 softmax_f32_param_2,
	.param .u64 softmax_f32_param_3,
	.param .u64 softmax_f32_param_4
)
{
	.reg .pred 	%p<140>;
	.reg .b32 	%r<53>;
	.reg .b32 	%f<441>;
	.reg .b64 	%rd<360>;

	ld.param.u64 	%rd84, [softmax_f32_param_0];
	ld.param.u64 	%rd85, [softmax_f32_param_1];
	ld.param.u64 	%rd81, [softmax_f32_param_2];
	ld.param.u64 	%rd82, [softmax_f32_param_3];
	ld.param.u64 	%rd83, [softmax_f32_param_4];
	cvta.to.global.u64 	%rd1, %rd85;
	mov.u32 	%r1, %ctaid.x;
	mov.u32 	%r2, %ntid.x;
	mov.u32 	%r3, %tid.x;
	mad.lo.s32 	%r4, %r1, %r2, %r3;
	cvt.u64.u32 	%rd2, %r4;
	setp.le.u64 	%p1, %rd84, %rd2;
	@%p1 bra 	$L__BB0_95;
	mul.lo.s64 	%rd3, %rd82, %rd2;
	and.b64  	%rd86, %rd81, -4294967296;
	setp.ne.s64 	%p2, %rd86, 0;
	@%p2 bra 	$L__BB0_3;
	cvt.u32.u64 	%r5, %rd81;
	cvt.u32.u64 	%r6, %rd2;
	rem.u32 	%r7, %r6, %r5;
	cvt.u64.u32 	%rd335, %r7;
	bra.uni 	$L__BB0_4;
$L__BB0_3:
	rem.u64 	%rd335, %rd2, %rd81;
$L__BB0_4:
	setp.eq.s64 	%p3, %rd82, 0;
	mov.f32 	%f430, 0fFF800000;
	@%p3 bra 	$L__BB0_16;
	add.s64 	%rd7, %rd335, %rd83;
	and.b64  	%rd8, %rd82, 15;
	setp.lt.u64 	%p4, %rd82, 16;
	mov.f32 	%f430, 0fFF800000;
	mov.b64 	%rd336, 0;
	@%p4 bra 	$L__BB0_8;
	and.b64  	%rd336, %rd82, -16;
	shl.b64 	%rd89, %rd3, 2;
	add.s64 	%rd90, %rd89, %rd1;
	add.s64 	%rd341, %rd90, 32;
	mov.f32 	%f430, 0fFF800000;
	mov.b64 	%rd342, 0;
$L__BB0_7:
	.pragma "nounroll";
	ld.global.f32 	%f31, [%rd341+-32];
	setp.gt.f32 	%p5, %f31, %f430;
	setp.ge.u64 	%p6, %rd7, %rd342;
	selp.f32 	%f32, %f31, %f430, %p5;
	selp.f32 	%f33, %f32, %f430, %p6;
	ld.global.f32 	%f34, [%rd341+-28];
	setp.gt.f32 	%p7, %f34, %f33;
	setp.gt.u64 	%p8, %rd7, %rd342;
	selp.f32 	%f35, %f34, %f33, %p7;
	selp.f32 	%f36, %f35, %f33, %p8;
	ld.global.f32 	%f37, [%rd341+-24];
	setp.gt.f32 	%p9, %f37, %f36;
	add.s64 	%rd91, %rd342, 2;
	setp.ge.u64 	%p10, %rd7, %rd91;
	selp.f32 	%f38, %f37, %f36, %p9;
	selp.f32 	%f39, %f38, %f36, %p10;
	ld.global.f32 	%f40, [%rd341+-20];
	setp.gt.f32 	%p11, %f40, %f39;
	add.s64 	%rd92, %rd342, 3;
	setp.ge.u64 	%p12, %rd7, %rd92;
	selp.f32 	%f41, %f40, %f39, %p11;
	selp.f32 	%f42, %f41, %f39, %p12;
	ld.global.f32 	%f43, [%rd341+-16];
	setp.gt.f32 	%p13, %f43, %f42;
	add.s64 	%rd93, %rd342, 4;
	setp.ge.u64 	%p14, %rd7, %rd93;
	selp.f32 	%f44, %f43, %f42, %p13;
	selp.f32 	%f45, %f44, %f42, %p14;
	ld.global.f32 	%f46, [%rd341+-12];
	setp.gt.f32 	%p15, %f46, %f45;
	add.s64 	%rd94, %rd342, 5;
	setp.ge.u64 	%p16, %rd7, %rd94;
	selp.f32 	%f47, %f46, %f45, %p15;
	selp.f32 	%f48, %f47, %f45, %p16;
	ld.global.f32 	%f49, [%rd341+-8];
	setp.gt.f32 	%p17, %f49, %f48;
	add.s64 	%rd95, %rd342, 6;
	setp.ge.u64 	%p18, %rd7, %rd95;
	selp.f32 	%f50, %f49, %f48, %p17;
	selp.f32 	%f51, %f50, %f48, %p18;
	ld.global.f32 	%f52, [%rd341+-4];
	setp.gt.f32 	%p19, %f52, %f51;
	add.s64 	%rd96, %rd342, 7;
	setp.ge.u64 	%p20, %rd7, %rd96;
	selp.f32 	%f53, %f52, %f51, %p19;
	selp.f32 	%f54, %f53, %f51, %p20;
	ld.global.f32 	%f55, [%rd341];
	setp.gt.f32 	%p21, %f55, %f54;
	add.s64 	%rd97, %rd342, 8;
	setp.ge.u64 	%p22, %rd7, %rd97;
	selp.f32 	%f56, %f55, %f54, %p21;
	selp.f32 	%f57, %f56, %f54, %p22;
	ld.global.f32 	%f58, [%rd341+4];
	setp.gt.f32 	%p23, %f58, %f57;
	add.s64 	%rd98, %rd342, 9;
	setp.ge.u64 	%p24, %rd7, %rd98;
	selp.f32 	%f59, %f58, %f57, %p23;
	selp.f32 	%f60, %f59, %f57, %p24;
	ld.global.f32 	%f61, [%rd341+8];
	setp.gt.f32 	%p25, %f61, %f60;
	add.s64 	%rd99, %rd342, 10;
	setp.ge.u64 	%p26, %rd7, %rd99;
	selp.f32 	%f62, %f61, %f60, %p25;
	selp.f32 	%f63, %f62, %f60, %p26;
	ld.global.f32 	%f64, [%rd341+12];
	setp.gt.f32 	%p27, %f64, %f63;
	add.s64 	%rd100, %rd342, 11;
	setp.ge.u64 	%p28, %rd7, %rd100;
	selp.f32 	%f65, %f64, %f63, %p27;
	selp.f32 	%f66, %f65, %f63, %p28;
	ld.global.f32 	%f67, [%rd341+16];
	setp.gt.f32 	%p29, %f67, %f66;
	add.s64 	%rd101, %rd342, 12;
	setp.ge.u64 	%p30, %rd7, %rd101;
	selp.f32 	%f68, %f67, %f66, %p29;
	selp.f32 	%f69, %f68, %f66, %p30;
	ld.global.f32 	%f70, [%rd341+20];
	setp.gt.f32 	%p31, %f70, %f69;
	add.s64 	%rd102, %rd342, 13;
	setp.ge.u64 	%p32, %rd7, %rd102;
	selp.f32 	%f71, %f70, %f69, %p31;
	selp.f32 	%f72, %f71, %f69, %p32;
	ld.global.f32 	%f73, [%rd341+24];
	setp.gt.f32 	%p33, %f73, %f72;
	add.s64 	%rd103, %rd342, 14;
	setp.ge.u64 	%p34, %rd7, %rd103;
	selp.f32 	%f74, %f73, %f72, %p33;
	selp.f32 	%f75, %f74, %f72, %p34;
	ld.global.f32 	%f76, [%rd341+28];
	setp.gt.f32 	%p35, %f76, %f75;
	add.s64 	%rd104, %rd342, 15;
	setp.ge.u64 	%p36, %rd7, %rd104;
	selp.f32 	%f77, %f76, %f75, %p35;
	selp.f32 	%f430, %f77, %f75, %p36;
	add.s64 	%rd341, %rd341, 64;
	add.s64 	%rd342, %rd342, 16;
	setp.eq.s64 	%p37, %rd342, %rd336;
	@%p37 bra 	$L__BB0_8;
	bra.uni 	$L__BB0_7;
$L__BB0_8:
	setp.eq.s64 	%p38, %rd8, 0;
	@%p38 bra 	$L__BB0_16;
	and.b64  	%rd12, %rd82, 7;
	setp.lt.u64 	%p39, %rd8, 8;
	@%p39 bra 	$L__BB0_11;
	add.s64 	%rd105, %rd336, %rd3;
	shl.b64 	%rd106, %rd105, 2;
	add.s64 	%rd107, %rd1, %rd106;
	ld.global.f32 	%f79, [%rd107];
	setp.gt.f32 	%p40, %f79, %f430;
	setp.ge.u64 	%p41, %rd7, %rd336;
	selp.f32 	%f80, %f79, %f430, %p40;
	selp.f32 	%f81, %f80, %f430, %p41;
	add.s64 	%rd108, %rd336, 1;
	and.b64  	%rd109, %rd108, 4294967295;
	add.s64 	%rd110, %rd109, %rd3;
	shl.b64 	%rd111, %rd110, 2;
	add.s64 	%rd112, %rd1, %rd111;
	ld.global.f32 	%f82, [%rd112];
	setp.gt.f32 	%p42, %f82, %f81;
	setp.ge.u64 	%p43, %rd7, %rd109;
	selp.f32 	%f83, %f82, %f81, %p42;
	selp.f32 	%f84, %f83, %f81, %p43;
	add.s64 	%rd113, %rd336, 2;
	and.b64  	%rd114, %rd113, 4294967295;
	add.s64 	%rd115, %rd114, %rd3;
	shl.b64 	%rd116, %rd115, 2;
	add.s64 	%rd117, %rd1, %rd116;
	ld.global.f32 	%f85, [%rd117];
	setp.gt.f32 	%p44, %f85, %f84;
	setp.ge.u64 	%p45, %rd7, %rd114;
	selp.f32 	%f86, %f85, %f84, %p44;
	selp.f32 	%f87, %f86, %f84, %p45;
	add.s64 	%rd118, %rd336, 3;
	and.b64  	%rd119, %rd118, 4294967295;
	add.s64 	%rd120, %rd119, %rd3;
	shl.b64 	%rd121, %rd120, 2;
	add.s64 	%rd122, %rd1, %rd121;
	ld.global.f32 	%f88, [%rd122];
	setp.gt.f32 	%p46, %f88, %f87;
	setp.ge.u64 	%p47, %rd7, %rd119;
	selp.f32 	%f89, %f88, %f87, %p46;
	selp.f32 	%f90, %f89, %f87, %p47;
	add.s64 	%rd123, %rd336, 4;
	and.b64  	%rd124, %rd123, 4294967295;
	add.s64 	%rd125, %rd124, %rd3;
	shl.b64 	%rd126, %rd125, 2;
	add.s64 	%rd127, %rd1, %rd126;
	ld.global.f32 	%f91, [%rd127];
	setp.gt.f32 	%p48, %f91, %f90;
	setp.ge.u64 	%p49, %rd7, %rd124;
	selp.f32 	%f92, %f91, %f90, %p48;
	selp.f32 	%f93, %f92, %f90, %p49;
	add.s64 	%rd128, %rd336, 5;
	and.b64  	%rd129, %rd128, 4294967295;
	add.s64 	%rd130, %rd129, %rd3;
	shl.b64 	%rd131, %rd130, 2;
	add.s64 	%rd132, %rd1, %rd131;
	ld.global.f32 	%f94, [%rd132];
	setp.gt.f32 	%p50, %f94, %f93;
	setp.ge.u64 	%p51, %rd7, %rd129;
	selp.f32 	%f95, %f94, %f93, %p50;
	selp.f32 	%f96, %f95, %f93, %p51;
	add.s64 	%rd133, %rd336, 6;
	and.b64  	%rd134, %rd133, 4294967295;
	add.s64 	%rd135, %rd134, %rd3;
	shl.b64 	%rd136, %rd135, 2;
	add.s64 	%rd137, %rd1, %rd136;
	ld.global.f32 	%f97, [%rd137];
	setp.gt.f32 	%p52, %f97, %f96;
	setp.ge.u64 	%p53, %rd7, %rd134;
	selp.f32 	%f98, %f97, %f96, %p52;
	selp.f32 	%f99, %f98, %f96, %p53;
	add.s64 	%rd138, %rd336, 7;
	and.b64  	%rd139, %rd138, 4294967295;
	add.s64 	%rd140, %rd139, %rd3;
	shl.b64 	%rd141, %rd140, 2;
	add.s64 	%rd142, %rd1, %rd141;
	ld.global.f32 	%f100, [%rd142];
	setp.gt.f32 	%p54, %f100, %f99;
	setp.ge.u64 	%p55, %rd7, %rd139;
	selp.f32 	%f101, %f100, %f99, %p54;
	selp.f32 	%f430, %f101, %f99, %p55;
	add.s64 	%rd143, %rd336, 8;
	and.b64  	%rd336, %rd143, 4294967295;
$L__BB0_11:
	setp.eq.s64 	%p56, %rd12, 0;
	@%p56 bra 	$L__BB0_16;
	and.b64  	%rd339, %rd82, 3;
	setp.lt.u64 	%p57, %rd12, 4;
	@%p57 bra 	$L__BB0_14;
	add.s64 	%rd144, %rd336, %rd3;
	shl.b64 	%rd145, %rd144, 2;
	add.s64 	%rd146, %rd1, %rd145;
	ld.global.f32 	%f103, [%rd146];
	setp.gt.f32 	%p58, %f103, %f430;
	setp.ge.u64 	%p59, %rd7, %rd336;
	selp.f32 	%f104, %f103, %f430, %p58;
	selp.f32 	%f105, %f104, %f430, %p59;
	add.s64 	%rd147, %rd336, 1;
	and.b64  	%rd148, %rd147, 4294967295;
	add.s64 	%rd149, %rd148, %rd3;
	shl.b64 	%rd150, %rd149, 2;
	add.s64 	%rd151, %rd1, %rd150;
	ld.global.f32 	%f106, [%rd151];
	setp.gt.f32 	%p60, %f106, %f105;
	setp.ge.u64 	%p61, %rd7, %rd148;
	selp.f32 	%f107, %f106, %f105, %p60;
	selp.f32 	%f108, %f107, %f105, %p61;
	add.s64 	%rd152, %rd336, 2;
	and.b64  	%rd153, %rd152, 4294967295;
	add.s64 	%rd154, %rd153, %rd3;
	shl.b64 	%rd155, %rd154, 2;
	add.s64 	%rd156, %rd1, %rd155;
	ld.global.f32 	%f109, [%rd156];
	setp.gt.f32 	%p62, %f109, %f108;
	setp.ge.u64 	%p63, %rd7, %rd153;
	selp.f32 	%f110, %f109, %f108, %p62;
	selp.f32 	%f111, %f110, %f108, %p63;
	add.s64 	%rd157, %rd336, 3;
	and.b64  	%rd158, %rd157, 4294967295;
	add.s64 	%rd159, %rd158, %rd3;
	shl.b64 	%rd160, %rd159, 2;
	add.s64 	%rd161, %rd1, %rd160;
	ld.global.f32 	%f112, [%rd161];
	setp.gt.f32 	%p64, %f112, %f111;
	setp.ge.u64 	%p65, %rd7, %rd158;
	selp.f32 	%f113, %f112, %f111, %p64;
	selp.f32 	%f430, %f113, %f111, %p65;
	add.s64 	%rd162, %rd336, 4;
	and.b64  	%rd336, %rd162, 4294967295;
$L__BB0_14:
	setp.eq.s64 	%p66, %rd339, 0;
	@%p66 bra 	$L__BB0_16;
$L__BB0_15:
	.pragma "nounroll";
	add.s64 	%rd163, %rd336, %rd3;
	shl.b64 	%rd164, %rd163, 2;
	add.s64 	%rd165, %rd1, %rd164;
	ld.global.f32 	%f114, [%rd165];
	setp.gt.f32 	%p67, %f114, %f430;
	setp.ge.u64 	%p68, %rd7, %rd336;
	selp.f32 	%f115, %f114, %f430, %p67;
	selp.f32 	%f430, %f115, %f430, %p68;
	add.s64 	%rd166, %rd336, 1;
	and.b64  	%rd336, %rd166, 4294967295;
	add.s64 	%rd339, %rd339, -1;
	setp.ne.s64 	%p69, %rd339, 0;
	@%p69 bra 	$L__BB0_15;
$L__BB0_16:
	setp.eq.s64 	%p70, %rd82, 0;
	mov.f32 	%f439, 0f00000000;
	@%p70 bra 	$L__BB0_39;
	and.b64  	%rd22, %rd82, 7;
	setp.lt.u64 	%p71, %rd82, 8;
	mov.b64 	%rd343, 0;
	@%p71 bra 	$L__BB0_20;
	and.b64  	%rd343, %rd82, -8;
	shl.b64 	%rd168, %rd3, 2;
	add.s64 	%rd169, %rd168, %rd1;
	add.s64 	%rd346, %rd169, 16;
	mov.u64 	%rd347, %rd343;
$L__BB0_19:
	.pragma "nounroll";
	ld.global.f32 	%f117, [%rd346+-16];
	sub.f32 	%f118, %f117, %f430;
	fma.rn.f32 	%f119, %f118, 0f3BBB989D, 0f3F000000;
	cvt.sat.f32.f32 	%f120, %f119;
	mov.f32 	%f121, 0f4B400001;
	mov.f32 	%f122, 0f437C0000;
	fma.rm.f32 	%f123, %f120, %f122, %f121;
	add.f32 	%f124, %f123, 0fCB40007F;
	neg.f32 	%f125, %f124;
	fma.rn.f32 	%f126, %f118, 0f3FB8AA3B, %f125;
	fma.rn.f32 	%f127, %f118, 0f32A57060, %f126;
	mov.b32 	%r8, %f123;
	shl.b32 	%r9, %r8, 23;
	mov.b32 	%f128, %r9;
	ex2.approx.ftz.f32 	%f129, %f127;
	mul.f32 	%f130, %f129, %f128;
	st.global.f32 	[%rd346+-16], %f130;
	ld.global.f32 	%f131, [%rd346+-12];
	sub.f32 	%f132, %f131, %f430;
	fma.rn.f32 	%f133, %f132, 0f3BBB989D, 0f3F000000;
	cvt.sat.f32.f32 	%f134, %f133;
	fma.rm.f32 	%f135, %f134, %f122, %f121;
	add.f32 	%f136, %f135, 0fCB40007F;
	neg.f32 	%f137, %f136;
	fma.rn.f32 	%f138, %f132, 0f3FB8AA3B, %f137;
	fma.rn.f32 	%f139, %f132, 0f32A57060, %f138;
	mov.b32 	%r10, %f135;
	shl.b32 	%r11, %r10, 23;
	mov.b32 	%f140, %r11;
	ex2.approx.ftz.f32 	%f141, %f139;
	mul.f32 	%f142, %f141, %f140;
	st.global.f32 	[%rd346+-12], %f142;
	ld.global.f32 	%f143, [%rd346+-8];
	sub.f32 	%f144, %f143, %f430;
	fma.rn.f32 	%f145, %f144, 0f3BBB989D, 0f3F000000;
	cvt.sat.f32.f32 	%f146, %f145;
	fma.rm.f32 	%f147, %f146, %f122, %f121;
	add.f32 	%f148, %f147, 0fCB40007F;
	neg.f32 	%f149, %f148;
	fma.rn.f32 	%f150, %f144, 0f3FB8AA3B, %f149;
	fma.rn.f32 	%f151, %f144, 0f32A57060, %f150;
	mov.b32 	%r12, %f147;
	shl.b32 	%r13, %r12, 23;
	mov.b32 	%f152, %r13;
	ex2.approx.ftz.f32 	%f153, %f151;
	mul.f32 	%f154, %f153, %f152;
	st.global.f32 	[%rd346+-8], %f154;
	ld.global.f32 	%f155, [%rd346+-4];
	sub.f32 	%f156, %f155, %f430;
	fma.rn.f32 	%f157, %f156, 0f3BBB989D, 0f3F000000;
	cvt.sat.f32.f32 	%f158, %f157;
	fma.rm.f32 	%f159, %f158, %f122, %f121;
	add.f32 	%f160, %f159, 0fCB40007F;
	neg.f32 	%f161, %f160;
	fma.rn.f32 	%f162, %f156, 0f3FB8AA3B, %f161;
	fma.rn.f32 	%f163, %f156, 0f32A57060, %f162;
	mov.b32 	%r14, %f159;
	shl.b32 	%r15, %r14, 23;
	mov.b32 	%f164, %r15;
	ex2.approx.ftz.f32 	%f165, %f163;
	mul.f32 	%f166, %f165, %f164;
	st.global.f32 	[%rd346+-4], %f166;
	ld.global.f32 	%f167, [%rd346];
	sub.f32 	%f168, %f167, %f430;
	fma.rn.f32 	%f169, %f168, 0f3BBB989D, 0f3F000000;
	cvt.sat.f32.f32 	%f170, %f169;
	fma.rm.f32 	%f171, %f170, %f122, %f121;
	add.f32 	%f172, %f171, 0fCB40007F;
	neg.f32 	%f173, %f172;
	fma.rn.f32 	%f174, %f168, 0f3FB8AA3B, %f173;
	fma.rn.f32 	%f175, %f168, 0f32A57060, %f174;
	mov.b32 	%r16, %f171;
	shl.b32 	%r17, %r16, 23;
	mov.b32 	%f176, %r17;
	ex2.approx.ftz.f32 	%f177, %f175;
	mul.f32 	%f178, %f177, %f176;
	st.global.f32 	[%rd346], %f178;
	ld.global.f32 	%f179, [%rd346+4];
	sub.f32 	%f180, %f179, %f430;
	fma.rn.f32 	%f181, %f180, 0f3BBB989D, 0f3F000000;
	cvt.sat.f32.f32 	%f182, %f181;
	fma.rm.f32 	%f183, %f182, %f122, %f121;
	add.f32 	%f184, %f183, 0fCB40007F;
	neg.f32 	%f185, %f184;
	fma.rn.f32 	%f186, %f180, 0f3FB8AA3B, %f185;
	fma.rn.f32 	%f187, %f180, 0f32A57060, %f186;
	mov.b32 	%r18, %f183;
	shl.b32 	%r19, %r18, 23;
	mov.b32 	%f188, %r19;
	ex2.approx.ftz.f32 	%f189, %f187;
	mul.f32 	%f190, %f189, %f188;
	st.global.f32 	[%rd346+4], %f190;
	ld.global.f32 	%f191, [%rd346+8];
	sub.f32 	%f192, %f191, %f430;
	fma.rn.f32 	%f193, %f192, 0f3BBB989D, 0f3F000000;
	cvt.sat.f32.f32 	%f194, %f193;
	fma.rm.f32 	%f195, %f194, %f122, %f121;
	add.f32 	%f196, %f195, 0fCB40007F;
	neg.f32 	%f197, %f196;
	fma.rn.f32 	%f198, %f192, 0f3FB8AA3B, %f197;
	fma.rn.f32 	%f199, %f192, 0f32A57060, %f198;
	mov.b32 	%r20, %f195;
	shl.b32 	%r21, %r20, 23;
	mov.b32 	%f200, %r21;
	ex2.approx.ftz.f32 	%f201, %f199;
	mul.f32 	%f202, %f201, %f200;
	st.global.f32 	[%rd346+8], %f202;
	ld.global.f32 	%f203, [%rd346+12];
	sub.f32 	%f204, %f203, %f430;
	fma.rn.f32 	%f205, %f204, 0f3BBB989D, 0f3F000000;
	cvt.sat.f32.f32 	%f206, %f205;
	fma.rm.f32 	%f207, %f206, %f122, %f121;
	add.f32 	%f208, %f207, 0fCB40007F;
	neg.f32 	%f209, %f208;
	fma.rn.f32 	%f210, %f204, 0f3FB8AA3B, %f209;
	fma.rn.f32 	%f211, %f204, 0f32A57060, %f210;
	mov.b32 	%r22, %f207;
	shl.b32 	%r23, %r22, 23;
	mov.b32 	%f212, %r23;
	ex2.approx.ftz.f32 	%f213, %f211;
	mul.f32 	%f214, %f213, %f212;
	st.global.f32 	[%rd346+12], %f214;
	add.s64 	%rd347, %rd347, -8;
	add.s64 	%rd346, %rd346, 32;
	setp.eq.s64 	%p72, %rd347, 0;
	@%p72 bra 	$L__BB0_20;
	bra.uni 	$L__BB0_19;
$L__BB0_20:
	setp.eq.s64 	%p73, %rd22, 0;
	@%p73 bra 	$L__BB0_28;
	and.b64  	%rd30, %rd82, 3;
	setp.lt.u64 	%p74, %rd22, 4;
	@%p74 bra 	$L__BB0_23;
	add.s64 	%rd170, %rd343, %rd3;
	shl.b64 	%rd171, %rd170, 2;
	add.s64 	%rd172, %rd1, %rd171;
	ld.global.f32 	%f215, [%rd172];
	sub.f32 	%f216, %f215, %f430;
	fma.rn.f32 	%f217, %f216, 0f3BBB989D, 0f3F000000;
	cvt.sat.f32.f32 	%f218, %f217;
	mov.f32 	%f219, 0f4B400001;
	mov.f32 	%f220, 0f437C0000;
	fma.rm.f32 	%f221, %f218, %f220, %f219;
	add.f32 	%f222, %f221, 0fCB40007F;
	neg.f32 	%f223, %f222;
	fma.rn.f32 	%f224, %f216, 0f3FB8AA3B, %f223;
	fma.rn.f32 	%f225, %f216, 0f32A57060, %f224;
	mov.b32 	%r24, %f221;
	shl.b32 	%r25, %r24, 23;
	mov.b32 	%f226, %r25;
	ex2.approx.ftz.f32 	%f227, %f225;
	mul.f32 	%f228, %f227, %f226;
	st.global.f32 	[%rd172], %f228;
	add.s64 	%rd173, %rd343, 1;
	and.b64  	%rd174, %rd173, 4294967295;
	add.s64 	%rd175, %rd174, %rd3;
	shl.b64 	%rd176, %rd175, 2;
	add.s64 	%rd177, %rd1, %rd176;
	ld.global.f32 	%f229, [%rd177];
	sub.f32 	%f230, %f229, %f430;
	fma.rn.f32 	%f231, %f230, 0f3BBB989D, 0f3F000000;
	cvt.sat.f32.f32 	%f232, %f231;
	fma.rm.f32 	%f233, %f232, %f220, %f219;
	add.f32 	%f234, %f233, 0fCB40007F;
	neg.f32 	%f235, %f234;
	fma.rn.f32 	%f236, %f230, 0f3FB8AA3B, %f235;
	fma.rn.f32 	%f237, %f230, 0f32A57060, %f236;
	mov.b32 	%r26, %f233;
	shl.b32 	%r27, %r26, 23;
	mov.b32 	%f238, %r27;
	ex2.approx.ftz.f32 	%f239, %f237;
	mul.f32 	%f240, %f239, %f238;
	st.global.f32 	[%rd177], %f240;
	add.s64 	%rd178, %rd343, 2;
	and.b64  	%rd179, %rd178, 4294967295;
	add.s64 	%rd180, %rd179, %rd3;
	shl.b64 	%rd181, %rd180, 2;
	add.s64 	%rd182, %rd1, %rd181;
	ld.global.f32 	%f241, [%rd182];
	sub.f32 	%f242, %f241, %f430;
	fma.rn.f32 	%f243, %f242, 0f3BBB989D, 0f3F000000;
	cvt.sat.f32.f32 	%f244, %f243;
	fma.rm.f32 	%f245, %f244, %f220, %f219;
	add.f32 	%f246, %f245, 0fCB40007F;
	neg.f32 	%f247, %f246;
	fma.rn.f32 	%f248, %f242, 0f3FB8AA3B, %f247;
	fma.rn.f32 	%f249, %f242, 0f32A57060, %f248;
	mov.b32 	%r28, %f245;
	shl.b32 	%r29, %r28, 23;
	mov.b32 	%f250, %r29;
	ex2.approx.ftz.f32 	%f251, %f249;
	mul.f32 	%f252, %f251, %f250;
	st.global.f32 	[%rd182], %f252;
	add.s64 	%rd183, %rd343, 3;
	and.b64  	%rd184, %rd183, 4294967295;
	add.s64 	%rd185, %rd184, %rd3;
	shl.b64 	%rd186, %rd185, 2;
	add.s64 	%rd187, %rd1, %rd186;
	ld.global.f32 	%f253, [%rd187];
	sub.f32 	%f254, %f253, %f430;
	fma.rn.f32 	%f255, %f254, 0f3BBB989D, 0f3F000000;
	cvt.sat.f32.f32 	%f256, %f255;
	fma.rm.f32 	%f257, %f256, %f220, %f219;
	add.f32 	%f258, %f257, 0fCB40007F;
	neg.f32 	%f259, %f258;
	fma.rn.f32 	%f260, %f254, 0f3FB8AA3B, %f259;
	fma.rn.f32 	%f261, %f254, 0f32A57060, %f260;
	mov.b32 	%r30, %f257;
	shl.b32 	%r31, %r30, 23;
	mov.b32 	%f262, %r31;
	ex2.approx.ftz.f32 	%f263, %f261;
	mul.f32 	%f264, %f263, %f262;
	st.global.f32 	[%rd187], %f264;
	add.s64 	%rd188, %rd343, 4;
	and.b64  	%rd343, %rd188, 4294967295;
$L__BB0_23:
	setp.eq.s64 	%p75, %rd30, 0;
	@%p75 bra 	$L__BB0_28;
	setp.eq.s64 	%p76, %rd30, 1;
	@%p76 bra 	$L__BB0_26;
	add.s64 	%rd189, %rd343, %rd3;
	shl.b64 	%rd190, %rd189, 2;
	add.s64 	%rd191, %rd1, %rd190;
	ld.global.f32 	%f265, [%rd191];
	sub.f32 	%f266, %f265, %f430;
	fma.rn.f32 	%f267, %f266, 0f3BBB989D, 0f3F000000;
	cvt.sat.f32.f32 	%f268, %f267;
	mov.f32 	%f269, 0f4B400001;
	mov.f32 	%f270, 0f437C0000;
	fma.rm.f32 	%f271, %f268, %f270, %f269;
	add.f32 	%f272, %f271, 0fCB40007F;
	neg.f32 	%f273, %f272;
	fma.rn.f32 	%f274, %f266, 0f3FB8AA3B, %f273;
	fma.rn.f32 	%f275, %f266, 0f32A57060, %f274;
	mov.b32 	%r32, %f271;
	shl.b32 	%r33, %r32, 23;
	mov.b32 	%f276, %r33;
	ex2.approx.ftz.f32 	%f277, %f275;
	mul.f32 	%f278, %f277, %f276;
	st.global.f32 	[%rd191], %f278;
	add.s64 	%rd192, %rd343, 1;
	and.b64  	%rd193, %rd192, 4294967295;
	add.s64 	%rd194, %rd193, %rd3;
	shl.b64 	%rd195, %rd194, 2;
	add.s64 	%rd196, %rd1, %rd195;
	ld.global.f32 	%f279, [%rd196];
	sub.f32 	%f280, %f279, %f430;
	fma.rn.f32 	%f281, %f280, 0f3BBB989D, 0f3F000000;
	cvt.sat.f32.f32 	%f282, %f281;
	fma.rm.f32 	%f283, %f282, %f270, %f269;
	add.f32 	%f284, %f283, 0fCB40007F;
	neg.f32 	%f285, %f284;
	fma.rn.f32 	%f286, %f280, 0f3FB8AA3B, %f285;
	fma.rn.f32 	%f287, %f280, 0f32A57060, %f286;
	mov.b32 	%r34, %f283;
	shl.b32 	%r35, %r34, 23;
	mov.b32 	%f288, %r35;
	ex2.approx.ftz.f32 	%f289, %f287;
	mul.f32 	%f290, %f289, %f288;
	st.global.f32 	[%rd196], %f290;
	add.s64 	%rd197, %rd343, 2;
	and.b64  	%rd343, %rd197, 4294967295;
$L__BB0_26:
	and.b64  	%rd198, %rd82, 1;
	setp.eq.b64 	%p77, %rd198, 1;
	not.pred 	%p78, %p77;
	@%p78 bra 	$L__BB0_28;
	add.s64 	%rd199, %rd343, %rd3;
	shl.b64 	%rd200, %rd199, 2;
	add.s64 	%rd201, %rd1, %rd200;
	ld.global.f32 	%f291, [%rd201];
	sub.f32 	%f292, %f291, %f430;
	fma.rn.f32 	%f293, %f292, 0f3BBB989D, 0f3F000000;
	cvt.sat.f32.f32 	%f294, %f293;
	mov.f32 	%f295, 0f4B400001;
	mov.f32 	%f296, 0f437C0000;
	fma.rm.f32 	%f297, %f294, %f296, %f295;
	add.f32 	%f298, %f297, 0fCB40007F;
	neg.f32 	%f299, %f298;
	fma.rn.f32 	%f300, %f292, 0f3FB8AA3B, %f299;
	fma.rn.f32 	%f301, %f292, 0f32A57060, %f300;
	mov.b32 	%r36, %f297;
	shl.b32 	%r37, %r36, 23;
	mov.b32 	%f302, %r37;
	ex2.approx.ftz.f32 	%f303, %f301;
	mul.f32 	%f304, %f303, %f302;
	st.global.f32 	[%rd201], %f304;
$L__BB0_28:
	add.s64 	%rd35, %rd335, %rd83;
	and.b64  	%rd36, %rd82, 15;
	setp.lt.u64 	%p79, %rd82, 16;
	mov.f32 	%f439, 0f00000000;
	mov.b64 	%rd348, 0;
	@%p79 bra 	$L__BB0_31;
	and.b64  	%rd348, %rd82, -16;
	shl.b64 	%rd204, %rd3, 2;
	add.s64 	%rd205, %rd204, %rd1;
	add.s64 	%rd353, %rd205, 32;
	mov.f32 	%f439, 0f00000000;
	mov.b64 	%rd354, 0;
$L__BB0_30:
	.pragma "nounroll";
	ld.global.f32 	%f308, [%rd353+-32];
	setp.lt.u64 	%p80, %rd35, %rd354;
	add.f32 	%f309, %f439, %f308;
	selp.f32 	%f310, %f439, %f309, %p80;
	ld.global.f32 	%f311, [%rd353+-28];
	setp.gt.u64 	%p81, %rd35, %rd354;
	add.f32 	%f312, %f310, %f311;
	selp.f32 	%f313, %f312, %f310, %p81;
	ld.global.f32 	%f314, [%rd353+-24];
	add.s64 	%rd206, %rd354, 2;
	setp.lt.u64 	%p82, %rd35, %rd206;
	add.f32 	%f315, %f313, %f314;
	selp.f32 	%f316, %f313, %f315, %p82;
	ld.global.f32 	%f317, [%rd353+-20];
	add.s64 	%rd207, %rd354, 3;
	setp.lt.u64 	%p83, %rd35, %rd207;
	add.f32 	%f318, %f316, %f317;
	selp.f32 	%f319, %f316, %f318, %p83;
	ld.global.f32 	%f320, [%rd353+-16];
	add.s64 	%rd208, %rd354, 4;
	setp.lt.u64 	%p84, %rd35, %rd208;
	add.f32 	%f321, %f319, %f320;
	selp.f32 	%f322, %f319, %f321, %p84;
	ld.global.f32 	%f323, [%rd353+-12];
	add.s64 	%rd209, %rd354, 5;
	setp.lt.u64 	%p85, %rd35, %rd209;
	add.f32 	%f324, %f322, %f323;
	selp.f32 	%f325, %f322, %f324, %p85;
	ld.global.f32 	%f326, [%rd353+-8];
	add.s64 	%rd210, %rd354, 6;
	setp.lt.u64 	%p86, %rd35, %rd210;
	add.f32 	%f327, %f325, %f326;
	selp.f32 	%f328, %f325, %f327, %p86;
	ld.global.f32 	%f329, [%rd353+-4];
	add.s64 	%rd211, %rd354, 7;
	setp.lt.u64 	%p87, %rd35, %rd211;
	add.f32 	%f330, %f328, %f329;
	selp.f32 	%f331, %f328, %f330, %p87;
	ld.global.f32 	%f332, [%rd353];
	add.s64 	%rd212, %rd354, 8;
	setp.lt.u64 	%p88, %rd35, %rd212;
	add.f32 	%f333, %f331, %f332;
	selp.f32 	%f334, %f331, %f333, %p88;
	ld.global.f32 	%f335, [%rd353+4];
	add.s64 	%rd213, %rd354, 9;
	setp.lt.u64 	%p89, %rd35, %rd213;
	add.f32 	%f336, %f334, %f335;
	selp.f32 	%f337, %f334, %f336, %p89;
	ld.global.f32 	%f338, [%rd353+8];
	add.s64 	%rd214, %rd354, 10;
	setp.lt.u64 	%p90, %rd35, %rd214;
	add.f32 	%f339, %f337, %f338;
	selp.f32 	%f340, %f337, %f339, %p90;
	ld.global.f32 	%f341, [%rd353+12];
	add.s64 	%rd215, %rd354, 11;
	setp.lt.u64 	%p91, %rd35, %rd215;
	add.f32 	%f342, %f340, %f341;
	selp.f32 	%f343, %f340, %f342, %p91;
	ld.global.f32 	%f344, [%rd353+16];
	add.s64 	%rd216, %rd354, 12;
	setp.lt.u64 	%p92, %rd35, %rd216;
	add.f32 	%f345, %f343, %f344;
	selp.f32 	%f346, %f343, %f345, %p92;
	ld.global.f32 	%f347, [%rd353+20];
	add.s64 	%rd217, %rd354, 13;
	setp.lt.u64 	%p93, %rd35, %rd217;
	add.f32 	%f348, %f346, %f347;
	selp.f32 	%f349, %f346, %f348, %p93;
	ld.global.f32 	%f350, [%rd353+24];
	add.s64 	%rd218, %rd354, 14;
	setp.lt.u64 	%p94, %rd35, %rd218;
	add.f32 	%f351, %f349, %f350;
	selp.f32 	%f352, %f349, %f351, %p94;
	ld.global.f32 	%f353, [%rd353+28];
	add.s64 	%rd219, %rd354, 15;
	setp.lt.u64 	%p95, %rd35, %rd219;
	add.f32 	%f354, %f352, %f353;
	selp.f32 	%f439, %f352, %f354, %p95;
	add.s64 	%rd353, %rd353, 64;
	add.s64 	%rd354, %rd354, 16;
	setp.eq.s64 	%p96, %rd354, %rd348;
	@%p96 bra 	$L__BB0_31;
	bra.uni 	$L__BB0_30;
$L__BB0_31:
	setp.eq.s64 	%p97, %rd36, 0;
	@%p97 bra 	$L__BB0_39;
	setp.lt.u64 	%p98, %rd36, 8;
	@%p98 bra 	$L__BB0_34;
	add.s64 	%rd220, %rd348, %rd3;
	shl.b64 	%rd221, %rd220, 2;
	add.s64 	%rd222, %rd1, %rd221;
	ld.global.f32 	%f356, [%rd222];
	setp.lt.u64 	%p99, %rd35, %rd348;
	add.f32 	%f357, %f439, %f356;
	selp.f32 	%f358, %f439, %f357, %p99;
	add.s64 	%rd223, %rd348, 1;
	and.b64  	%rd224, %rd223, 4294967295;
	add.s64 	%rd225, %rd224, %rd3;
	shl.b64 	%rd226, %rd225, 2;
	add.s64 	%rd227, %rd1, %rd226;
	ld.global.f32 	%f359, [%rd227];
	setp.lt.u64 	%p100, %rd35, %rd224;
	add.f32 	%f360, %f358, %f359;
	selp.f32 	%f361, %f358, %f360, %p100;
	add.s64 	%rd228, %rd348, 2;
	and.b64  	%rd229, %rd228, 4294967295;
	add.s64 	%rd230, %rd229, %rd3;
	shl.b64 	%rd231, %rd230, 2;
	add.s64 	%rd232, %rd1, %rd231;
	ld.global.f32 	%f362, [%rd232];
	setp.lt.u64 	%p101, %rd35, %rd229;
	add.f32 	%f363, %f361, %f362;
	selp.f32 	%f364, %f361, %f363, %p101;
	add.s64 	%rd233, %rd348, 3;
	and.b64  	%rd234, %rd233, 4294967295;
	add.s64 	%rd235, %rd234, %rd3;
	shl.b64 	%rd236, %rd235, 2;
	add.s64 	%rd237, %rd1, %rd236;
	ld.global.f32 	%f365, [%rd237];
	setp.lt.u64 	%p102, %rd35, %rd234;
	add.f32 	%f366, %f364, %f365;
	selp.f32 	%f367, %f364, %f366, %p102;
	add.s64 	%rd238, %rd348, 4;
	and.b64  	%rd239, %rd238, 4294967295;
	add.s64 	%rd240, %rd239, %rd3;
	shl.b64 	%rd241, %rd240, 2;
	add.s64 	%rd242, %rd1, %rd241;
	ld.global.f32 	%f368, [%rd242];
	setp.lt.u64 	%p103, %rd35, %rd239;
	add.f32 	%f369, %f367, %f368;
	selp.f32 	%f370, %f367, %f369, %p103;
	add.s64 	%rd243, %rd348, 5;
	and.b64  	%rd244, %rd243, 4294967295;
	add.s64 	%rd245, %rd244, %rd3;
	shl.b64 	%rd246, %rd245, 2;
	add.s64 	%rd247, %rd1, %rd246;
	ld.global.f32 	%f371, [%rd247];
	setp.lt.u64 	%p104, %rd35, %rd244;
	add.f32 	%f372, %f370, %f371;
	selp.f32 	%f373, %f370, %f372, %p104;
	add.s64 	%rd248, %rd348, 6;
	and.b64  	%rd249, %rd248, 4294967295;
	add.s64 	%rd250, %rd249, %rd3;
	shl.b64 	%rd251, %rd250, 2;
	add.s64 	%rd252, %rd1, %rd251;
	ld.global.f32 	%f374, [%rd252];
	setp.lt.u64 	%p105, %rd35, %rd249;
	add.f32 	%f375, %f373, %f374;
	selp.f32 	%f376, %f373, %f375, %p105;
	add.s64 	%rd253, %rd348, 7;
	and.b64  	%rd254, %rd253, 4294967295;
	add.s64 	%rd255, %rd254, %rd3;
	shl.b64 	%rd256, %rd255, 2;
	add.s64 	%rd257, %rd1, %rd256;
	ld.global.f32 	%f377, [%rd257];
	setp.lt.u64 	%p106, %rd35, %rd254;
	add.f32 	%f378, %f376, %f377;
	selp.f32 	%f439, %f376, %f378, %p106;
	add.s64 	%rd258, %rd348, 8;
	and.b64  	%rd348, %rd258, 4294967295;
$L__BB0_34:
	setp.eq.s64 	%p107, %rd22, 0;
	@%p107 bra 	$L__BB0_39;
	and.b64  	%rd351, %rd82, 3;
	setp.lt.u64 	%p108, %rd22, 4;
	@%p108 bra 	$L__BB0_37;
	add.s64 	%rd259, %rd348, %rd3;
	shl.b64 	%rd260, %rd259, 2;
	add.s64 	%rd261, %rd1, %rd260;
	ld.global.f32 	%f380, [%rd261];
	setp.lt.u64 	%p109, %rd35, %rd348;
	add.f32 	%f381, %f439, %f380;
	selp.f32 	%f382, %f439, %f381, %p109;
	add.s64 	%rd262, %rd348, 1;
	and.b64  	%rd263, %rd262, 4294967295;
	add.s64 	%rd264, %rd263, %rd3;
	shl.b64 	%rd265, %rd264, 2;
	add.s64 	%rd266, %rd1, %rd265;
	ld.global.f32 	%f383, [%rd266];
	setp.lt.u64 	%p110, %rd35, %rd263;
	add.f32 	%f384, %f382, %f383;
	selp.f32 	%f385, %f382, %f384, %p110;
	add.s64 	%rd267, %rd348, 2;
	and.b64  	%rd268, %rd267, 4294967295;
	add.s64 	%rd269, %rd268, %rd3;
	shl.b64 	%rd270, %rd269, 2;
	add.s64 	%rd271, %rd1, %rd270;
	ld.global.f32 	%f386, [%rd271];
	setp.lt.u64 	%p111, %rd35, %rd268;
	add.f32 	%f387, %f385, %f386;
	selp.f32 	%f388, %f385, %f387, %p111;
	add.s64 	%rd272, %rd348, 3;
	and.b64  	%rd273, %rd272, 4294967295;
	add.s64 	%rd274, %rd273, %rd3;
	shl.b64 	%rd275, %rd274, 2;
	add.s64 	%rd276, %rd1, %rd275;
	ld.global.f32 	%f389, [%rd276];
	setp.lt.u64 	%p112, %rd35, %rd273;
	add.f32 	%f390, %f388, %f389;
	selp.f32 	%f439, %f388, %f390, %p112;
	add.s64 	%rd277, %rd348, 4;
	and.b64  	%rd348, %rd277, 4294967295;
$L__BB0_37:
	setp.eq.s64 	%p113, %rd351, 0;
	@%p113 bra 	$L__BB0_39;
$L__BB0_38:
	.pragma "nounroll";
	add.s64 	%rd278, %rd348, %rd3;
	shl.b64 	%rd279, %rd278, 2;
	add.s64 	%rd280, %rd1, %rd279;
	ld.global.f32 	%f391, [%rd280];
	setp.lt.u64 	%p114, %rd35, %rd348;
	add.f32 	%f392, %f439, %f391;
	selp.f32 	%f439, %f439, %f392, %p114;
	add.s64 	%rd281, %rd348, 1;
	and.b64  	%rd348, %rd281, 4294967295;
	add.s64 	%rd351, %rd351, -1;
	setp.ne.s64 	%p115, %rd351, 0;
	@%p115 bra 	$L__BB0_38;
$L__BB0_39:
	setp.eq.s64 	%p116, %rd82, 0;
	@%p116 bra 	$L__BB0_95;
	add.s64 	%rd53, %rd335, %rd83;
	and.b64  	%rd54, %rd82, 7;
	setp.lt.u64 	%p117, %rd82, 8;
	mov.b64 	%rd357, 0;
	@%p117 bra 	$L__BB0_67;
	and.b64  	%rd357, %rd82, -8;
	shl.b64 	%rd284, %rd3, 2;
	add.s64 	%rd285, %rd284, %rd1;
	add.s64 	%rd355, %rd285, 16;
	mov.b64 	%rd356, 0;
$L__BB0_42:
	.pragma "nounroll";
	setp.lt.u64 	%p118, %rd53, %rd356;
	@%p118 bra 	$L__BB0_44;
	ld.global.f32 	%f393, [%rd355+-16];
	div.rn.f32 	%f394, %f393, %f439;
	st.global.f32 	[%rd355+-16], %f394;
	bra.uni 	$L__BB0_45;
$L__BB0_44:
	mov.b32 	%r38, 0;
	st.global.u32 	[%rd355+-16], %r38;
$L__BB0_45:
	setp.le.u64 	%p119, %rd53, %rd356;
	@%p119 bra 	$L__BB0_47;
	ld.global.f32 	%f395, [%rd355+-12];
	div.rn.f32 	%f396, %f395, %f439;
	st.global.f32 	[%rd355+-12], %f396;
	bra.uni 	$L__BB0_48;
$L__BB0_47:
	mov.b32 	%r39, 0;
	st.global.u32 	[%rd355+-12], %r39;
$L__BB0_48:
	add.s64 	%rd63, %rd356, 2;
	setp.lt.u64 	%p120, %rd53, %rd63;
	@%p120 bra 	$L__BB0_50;
	ld.global.f32 	%f397, [%rd355+-8];
	div.rn.f32 	%f398, %f397, %f439;
	st.global.f32 	[%rd355+-8], %f398;
	bra.uni 	$L__BB0_51;
$L__BB0_50:
	mov.b32 	%r40, 0;
	st.global.u32 	[%rd355+-8], %r40;
$L__BB0_51:
	add.s64 	%rd64, %rd63, 1;
	setp.lt.u64 	%p121, %rd53, %rd64;
	@%p121 bra 	$L__BB0_53;
	ld.global.f32 	%f399, [%rd355+-4];
	div.rn.f32 	%f400, %f399, %f439;
	st.global.f32 	[%rd355+-4], %f400;
	bra.uni 	$L__BB0_54;
$L__BB0_53:
	mov.b32 	%r41, 0;
	st.global.u32 	[%rd355+-4], %r41;
$L__BB0_54:
	add.s64 	%rd65, %rd64, 1;
	setp.lt.u64 	%p122, %rd53, %rd65;
	@%p122 bra 	$L__BB0_56;
	ld.global.f32 	%f401, [%rd355];
	div.rn.f32 	%f402, %f401, %f439;
	st.global.f32 	[%rd355], %f402;
	bra.uni 	$L__BB0_57;
$L__BB0_56:
	mov.b32 	%r42, 0;
	st.global.u32 	[%rd355], %r42;
$L__BB0_57:
	add.s64 	%rd66, %rd65, 1;
	setp.lt.u64 	%p123, %rd53, %rd66;
	@%p123 bra 	$L__BB0_59;
	ld.global.f32 	%f403, [%rd355+4];
	div.rn.f32 	%f404, %f403, %f439;
	st.global.f32 	[%rd355+4], %f404;
	bra.uni 	$L__BB0_60;
$L__BB0_59:
	mov.b32 	%r43, 0;
	st.global.u32 	[%rd355+4], %r43;
$L__BB0_60:
	add.s64 	%rd67, %rd66, 1;
	setp.lt.u64 	%p124, %rd53, %rd67;
	@%p124 bra 	$L__BB0_62;
	ld.global.f32 	%f405, [%rd355+8];
	div.rn.f32 	%f406, %f405, %f439;
	st.global.f32 	[%rd355+8], %f406;
	bra.uni 	$L__BB0_63;
$L__BB0_62:
	mov.b32 	%r44, 0;
	st.global.u32 	[%rd355+8], %r44;
$L__BB0_63:
	add.s64 	%rd68, %rd67, 1;
	setp.lt.u64 	%p125, %rd53, %rd68;
	@%p125 bra 	$L__BB0_65;
	ld.global.f32 	%f407, [%rd355+12];
	div.rn.f32 	%f408, %f407, %f439;
	st.global.f32 	[%rd355+12], %f408;
	bra.uni 	$L__BB0_66;
$L__BB0_65:
	mov.b32 	%r45, 0;
	st.global.u32 	[%rd355+12], %r45;
$L__BB0_66:
	add.s64 	%rd355, %rd355, 32;
	add.s64 	%rd356, %rd68, 1;
	setp.ne.s64 	%p126, %rd356, %rd357;
	@%p126 bra 	$L__BB0_42;
$L__BB0_67:
	setp.eq.s64 	%p127, %rd54, 0;
	@%p127 bra 	$L__BB0_95;
	and.b64  	%rd72, %rd82, 3;
	setp.lt.u64 	%p128, %rd54, 4;
	@%p128 bra 	$L__BB0_82;
	setp.lt.u64 	%p129, %rd53, %rd357;
	@%p129 bra 	$L__BB0_71;
	add.s64 	%rd286, %rd357, %rd3;
	shl.b64 	%rd287, %rd286, 2;
	add.s64 	%rd288, %rd1, %rd287;
	ld.global.f32 	%f409, [%rd288];
	div.rn.f32 	%f410, %f409, %f439;
	st.global.f32 	[%rd288], %f410;
	bra.uni 	$L__BB0_72;
$L__BB0_71:
	add.s64 	%rd289, %rd357, %rd3;
	shl.b64 	%rd290, %rd289, 2;
	add.s64 	%rd291, %rd1, %rd290;
	mov.b32 	%r46, 0;
	st.global.u32 	[%rd291], %r46;
$L__BB0_72:
	add.s64 	%rd292, %rd357, 1;
	and.b64  	%rd73, %rd292, 4294967295;
	setp.lt.u64 	%p130, %rd53, %rd73;
	@%p130 bra 	$L__BB0_74;
	add.s64 	%rd293, %rd73, %rd3;
	shl.b64 	%rd294, %rd293, 2;
	add.s64 	%rd295, %rd1, %rd294;
	ld.global.f32 	%f411, [%rd295];
	div.rn.f32 	%f412, %f411, %f439;
	st.global.f32 	[%rd295], %f412;
	bra.uni 	$L__BB0_75;
$L__BB0_74:
	add.s64 	%rd296, %rd73, %rd3;
	shl.b64 	%rd297, %rd296, 2;
	add.s64 	%rd298, %rd1, %rd297;
	mov.b32 	%r47, 0;
	st.global.u32 	[%rd298], %r47;
$L__BB0_75:
	add.s64 	%rd299, %rd357, 2;
	and.b64  	%rd74, %rd299, 4294967295;
	setp.lt.u64 	%p131, %rd53, %rd74;
	@%p131 bra 	$L__BB0_77;
	add.s64 	%rd300, %rd74, %rd3;
	shl.b64 	%rd301, %rd300, 2;
	add.s64 	%rd302, %rd1, %rd301;
	ld.global.f32 	%f413, [%rd302];
	div.rn.f32 	%f414, %f413, %f439;
	st.global.f32 	[%rd302], %f414;
	bra.uni 	$L__BB0_78;
$L__BB0_77:
	add.s64 	%rd303, %rd74, %rd3;
	shl.b64 	%rd304, %rd303, 2;
	add.s64 	%rd305, %rd1, %rd304;
	mov.b32 	%r48, 0;
	st.global.u32 	[%rd305], %r48;
$L__BB0_78:
	add.s64 	%rd306, %rd357, 3;
	and.b64  	%rd75, %rd306, 4294967295;
	setp.lt.u64 	%p132, %rd53, %rd75;
	@%p132 bra 	$L__BB0_80;
	add.s64 	%rd307, %rd75, %rd3;
	shl.b64 	%rd308, %rd307, 2;
	add.s64 	%rd309, %rd1, %rd308;
	ld.global.f32 	%f415, [%rd309];
	div.rn.f32 	%f416, %f415, %f439;
	st.global.f32 	[%rd309], %f416;
	bra.uni 	$L__BB0_81;
$L__BB0_80:
	add.s64 	%rd310, %rd75, %rd3;
	shl.b64 	%rd311, %rd310, 2;
	add.s64 	%rd312, %rd1, %rd311;
	mov.b32 	%r49, 0;
	st.global.u32 	[%rd312], %r49;
$L__BB0_81:
	add.s64 	%rd313, %rd357, 4;
	and.b64  	%rd357, %rd313, 4294967295;
$L__BB0_82:
	setp.eq.s64 	%p133, %rd72, 0;
	@%p133 bra 	$L__BB0_95;
	setp.eq.s64 	%p134, %rd72, 1;
	@%p134 bra 	$L__BB0_91;
	setp.lt.u64 	%p135, %rd53, %rd357;
	@%p135 bra 	$L__BB0_86;
	add.s64 	%rd314, %rd357, %rd3;
	shl.b64 	%rd315, %rd314, 2;
	add.s64 	%rd316, %rd1, %rd315;
	ld.global.f32 	%f417, [%rd316];
	div.rn.f32 	%f418, %f417, %f439;
	st.global.f32 	[%rd316], %f418;
	bra.uni 	$L__BB0_87;
$L__BB0_86:
	add.s64 	%rd317, %rd357, %rd3;
	shl.b64 	%rd318, %rd317, 2;
	add.s64 	%rd319, %rd1, %rd318;
	mov.b32 	%r50, 0;
	st.global.u32 	[%rd319], %r50;
$L__BB0_87:
	add.s64 	%rd320, %rd357, 1;
	and.b64  	%rd78, %rd320, 4294967295;
	setp.lt.u64 	%p136, %rd53, %rd78;
	@%p136 bra 	$L__BB0_89;
	add.s64 	%rd321, %rd78, %rd3;
	shl.b64 	%rd322, %rd321, 2;
	add.s64 	%rd323, %rd1, %rd322;
	ld.global.f32 	%f419, [%rd323];
	div.rn.f32 	%f420, %f419, %f439;
	st.global.f32 	[%rd323], %f420;
	bra.uni 	$L__BB0_90;
$L__BB0_89:
	add.s64 	%rd324, %rd78, %rd3;
	shl.b64 	%rd325, %rd324, 2;
	add.s64 	%rd326, %rd1, %rd325;
	mov.b32 	%r51, 0;
	st.global.u32 	[%rd326], %r51;
$L__BB0_90:
	add.s64 	%rd327, %rd357, 2;
	and.b64  	%rd357, %rd327, 4294967295;
$L__BB0_91:
	and.b64  	%rd328, %rd82, 1;
	setp.eq.b64 	%p137, %rd328, 1;
	not.pred 	%p138, %p137;
	@%p138 bra 	$L__BB0_95;
	setp.lt.u64 	%p139, %rd53, %rd357;
	@%p139 bra 	$L__BB0_94;
	add.s64 	%rd329, %rd357, %rd3;
	shl.b64 	%rd330, %rd329, 2;
	add.s64 	%rd331, %rd1, %rd330;
	ld.global.f32 	%f421, [%rd331];
	div.rn.f32 	%f422, %f421, %f439;
	st.global.f32 	[%rd331], %f422;
	bra.uni 	$L__BB0_95;
$L__BB0_94:
	add.s64 	%rd332, %rd357, %rd3;
	shl.b64 	%rd333, %rd332, 2;
	add.s64 	%rd334, %rd1, %rd333;
	mov.b32 	%r52, 0;
	st.global.u32 	[%rd334], %r52;
$L__BB0_95:
	ret;

}


// ===== COMPILED SASS (sm_100) =====

	.target	sm_100

	.elftype	@"ET_EXEC"


//--------------------- .note.nv.tkinfo           --------------------------
	.section	.note.nv.tkinfo,"",@"SHT_NOTE"
	.sectionflags	@"SHF_NOTE_NV_TKINFO"
	.tkinfo
        /*0018*/ 	.word	0x00000002
        /*0030*/ 	.string	""
        /*0030*/ 	.string	"ptxas"
        /*0030*/ 	.string	"Cuda compilation tools, release 13.0, V13.0.88"
        /*0030*/ 	.string	"Build cuda_13.0.r13.0/compiler.36424714_0"
        /*0030*/ 	.string	"-arch sm_100 -m 64 "



//--------------------- .note.nv.cuinfo           --------------------------
	.section	.note.nv.cuinfo,"",@"SHT_NOTE"
	.sectionflags	@"SHF_NOTE_NV_CUINFO"
        /*0018*/ 	.short	0x0002
        /*001a*/ 	.short	0x0064
        /*001c*/ 	.short	0x0082
	.zero		2


//--------------------- .nv.info                  --------------------------
	.section	.nv.info,"",@"SHT_CUDA_INFO"
	.align	4


	//----- nvinfo : EIATTR_REGCOUNT
	.align		4
        /*0000*/ 	.byte	0x04, 0x2f
        /*0002*/ 	.short	(.L_1 - .L_0)
	.align		4
.L_0:
        /*0004*/ 	.word	index@(softmax_f32)
        /*0008*/ 	.word	0x00000020


	//----- nvinfo : EIATTR_FRAME_SIZE
	.align		4
.L_1:
        /*000c*/ 	.byte	0x04, 0x11
        /*000e*/ 	.short	(.L_3 - .L_2)
	.align		4
.L_2:
        /*0010*/ 	.word	index@($__internal_1_$__cuda_sm3x_div_rn_noftz_f32_slowpath)
        /*0014*/ 	.word	0x00000000


	//----- nvinfo : EIATTR_FRAME_SIZE
	.align		4
.L_3:
        /*0018*/ 	.byte	0x04, 0x11
        /*001a*/ 	.short	(.L_5 - .L_4)
	.align		4
.L_4:
        /*001c*/ 	.word	index@($__internal_0_$__cuda_sm20_rem_u64)
        /*0020*/ 	.word	0x00000000


	//----- nvinfo : EIATTR_FRAME_SIZE
	.align		4
.L_5:
        /*0024*/ 	.byte	0x04, 0x11
        /*0026*/ 	.short	(.L_7 - .L_6)
	.align		4
.L_6:
        /*0028*/ 	.word	index@(softmax_f32)
        /*002c*/ 	.word	0x00000000


	//----- nvinfo : EIATTR_MIN_STACK_SIZE
	.align		4
.L_7:
        /*0030*/ 	.byte	0x04, 0x12
        /*0032*/ 	.short	(.L_9 - .L_8)
	.align		4
.L_8:
        /*0034*/ 	.word	index@(softmax_f32)
        /*0038*/ 	.word	0x00000000
.L_9:


//--------------------- .nv.compat                --------------------------
	.section	.nv.compat,"",@"SHT_CUDA_COMPAT_INFO"
	.align	4
        /*0000*/ 	.byte	0x02, 0x09, 0x00, 0x00, 0x02, 0x02, 0x01, 0x00, 0x02, 0x05, 0x05, 0x00, 0x03, 0x07, 0x01, 0x01
        /*0010*/ 	.byte	0x02, 0x03, 0x00, 0x00, 0x02, 0x06, 0x01, 0x00, 0x04, 0x0b, 0x08, 0x00, 0x01, 0x00, 0x00, 0x00
        /*0020*/ 	.byte	0x00, 0x00, 0x00, 0x00


//--------------------- .nv.info.softmax_f32      --------------------------
	.section	.nv.info.softmax_f32,"",@"SHT_CUDA_INFO"
	.sectionflags	@""
	.align	4


	//----- nvinfo : EIATTR_CUDA_API_VERSION
	.align		4
        /*0000*/ 	.byte	0x04, 0x37
        /*0002*/ 	.short	(.L_11 - .L_10)
.L_10:
        /*0004*/ 	.word	0x00000082


	//----- nvinfo : EIATTR_KPARAM_INFO
	.align		4
.L_11:
        /*0008*/ 	.byte	0x04, 0x17
        /*000a*/ 	.short	(.L_13 - .L_12)
.L_12:
        /*000c*/ 	.word	0x00000000
        /*0010*/ 	.short	0x0004
        /*0012*/ 	.short	0x0020
        /*0014*/ 	.byte	0x00, 0xf0, 0x21, 0x00


	//----- nvinfo : EIATTR_KPARAM_INFO
	.align		4
.L_13:
        /*0018*/ 	.byte	0x04, 0x17
        /*001a*/ 	.short	(.L_15 - .L_14)
.L_14:
        /*001c*/ 	.word	0x00000000
        /*0020*/ 	.short	0x0003
        /*0022*/ 	.short	0x0018
        /*0024*/ 	.byte	0x00, 0xf0, 0x21, 0x00


	//----- nvinfo : EIATTR_KPARAM_INFO
	.align		4
.L_15:
        /*0028*/ 	.byte	0x04, 0x17
        /*002a*/ 	.short	(.L_17 - .L_16)
.L_16:
        /*002c*/ 	.word	0x00000000
        /*0030*/ 	.short	0x0002
        /*0032*/ 	.short	0x0010
        /*0034*/ 	.byte	0x00, 0xf0, 0x21, 0x00


	//----- nvinfo : EIATTR_KPARAM_INFO
	.align		4
.L_17:
        /*0038*/ 	.byte	0x04, 0x17
        /*003a*/ 	.short	(.L_19 - .L_18)
.L_18:
        /*003c*/ 	.word	0x00000000
        /*0040*/ 	.short	0x0001
        /*0042*/ 	.short	0x0008
        /*0044*/ 	.byte	0x00, 0xf5, 0x21, 0x00


	//----- nvinfo : EIATTR_KPARAM_INFO
	.align		4
.L_19:
        /*0048*/ 	.byte	0x04, 0x17
        /*004a*/ 	.short	(.L_21 - .L_20)
.L_20:
        /*004c*/ 	.word	0x00000000
        /*0050*/ 	.short	0x0000
        /*0052*/ 	.short	0x0000
        /*0054*/ 	.byte	0x00, 0xf0, 0x21, 0x00


	//----- nvinfo : EIATTR_SPARSE_MMA_MASK
	.align		4
.L_21:
        /*0058*/ 	.byte	0x03, 0x50
        /*005a*/ 	.short	0x0000


	//----- nvinfo : EIATTR_MAXREG_COUNT
	.align		4
        /*005c*/ 	.byte	0x03, 0x1b
        /*005e*/ 	.short	0x00ff


	//----- nvinfo : EIATTR_MERCURY_ISA_VERSION
	.align		4
        /*0060*/ 	.byte	0x03, 0x5f
        /*0062*/ 	.short	0x0101


	//----- nvinfo : EIATTR_VRC_CTA_INIT_COUNT
	.align		4
        /*0064*/ 	.byte	0x02, 0x4a
	.zero		1
	.zero		1


	//----- nvinfo : EIATTR_EXIT_INSTR_OFFSETS
	.align		4
        /*0068*/ 	.byte	0x04, 0x1c
        /*006a*/ 	.short	(.L_23 - .L_22)


	//   ....[0]....
.L_22:
        /*006c*/ 	.word	0x00000080


	//   ....[1]....
        /*0070*/ 	.word	0x00003650


	//   ....[2]....
        /*0074*/ 	.word	0x000044c0


	//   ....[3]....
        /*0078*/ 	.word	0x00004e10


	//   ....[4]....
        /*007c*/ 	.word	0x00005300


	//   ....[5]....
        /*0080*/ 	.word	0x000054a0


	//   ....[6]....
        /*0084*/ 	.word	0x00005510


	//----- nvinfo : EIATTR_CRS_STACK_SIZE
	.align		4
.L_23:
        /*0088*/ 	.byte	0x04, 0x1e
        /*008a*/ 	.short	(.L_25 - .L_24)
.L_24:
        /*008c*/ 	.word	0x00000000


	//----- nvinfo : EIATTR_CBANK_PARAM_SIZE
	.align		4
.L_25:
        /*0090*/ 	.byte	0x03, 0x19
        /*0092*/ 	.short	0x0028


	//----- nvinfo : EIATTR_PARAM_CBANK
	.align		4
        /*0094*/ 	.byte	0x04, 0x0a
        /*0096*/ 	.short	(.L_27 - .L_26)
	.align		4
.L_26:
        /*0098*/ 	.word	index@(.nv.constant0.softmax_f32)
        /*009c*/ 	.short	0x0380
        /*009e*/ 	.short	0x0028


	//----- nvinfo : EIATTR_SW_WAR
	.align		4
.L_27:
        /*00a0*/ 	.byte	0x04, 0x36
        /*00a2*/ 	.short	(.L_29 - .L_28)
.L_28:
        /*00a4*/ 	.word	0x00000008
.L_29:


//--------------------- .nv.callgraph             --------------------------
	.section	.nv.callgraph,"",@"SHT_CUDA_CALLGRAPH"
	.align	4
	.sectionentsize	8
	.align		4
        /*0000*/ 	.word	0x00000000
	.align		4
        /*0004*/ 	.word	0xffffffff
	.align		4
        /*0008*/ 	.word	0x00000000
	.align		4
        /*000c*/ 	.word	0xfffffffe
	.align		4
        /*0010*/ 	.word	0x00000000
	.align		4
        /*0014*/ 	.word	0xfffffffd
	.align		4
        /*0018*/ 	.word	0x00000000
	.align		4
        /*001c*/ 	.word	0xfffffffc


//--------------------- .text.softmax_f32         --------------------------
	.section	.text.softmax_f32,"ax",@progbits
	.align	128
        .global         softmax_f32
        .type           softmax_f32,@function
        .size           softmax_f32,(.L_x_109 - softmax_f32)
        .other          softmax_f32,@"STO_CUDA_ENTRY STV_DEFAULT"
softmax_f32:
.text.softmax_f32:
[----:B------:R-:W-:Y:S01]  /*0000*/  LDC R1, c[0x0][0x37c] ;  /* 0x0000df00ff017b82 */ /* 0x000fe20000000800 */
[----:B------:R-:W0:Y:S07]  /*0010*/  S2R R0, SR_TID.X ;  /* 0x0000000000007919 */ /* 0x000e2e0000002100 */
[----:B------:R-:W0:Y:S01]  /*0020*/  S2UR UR4, SR_CTAID.X ;  /* 0x00000000000479c3 */ /* 0x000e220000002500 */
[----:B------:R-:W1:Y:S07]  /*0030*/  LDCU.64 UR6, c[0x0][0x380] ;  /* 0x00007000ff0677ac */ /* 0x000e6e0008000a00 */
[----:B------:R-:W0:Y:S02]  /*0040*/  LDC R5, c[0x0][0x360] ;  /* 0x0000d800ff057b82 */ /* 0x000e240000000800 */
[----:B0-----:R-:W-:-:S05]  /*0050*/  IMAD R5, R5, UR4, R0 ;  /* 0x0000000405057c24 */ /* 0x001fca000f8e0200 */
[----:B-1----:R-:W-:-:S04]  /*0060*/  ISETP.GE.U32.AND P0, PT, R5, UR6, PT ;  /* 0x0000000605007c0c */ /* 0x002fc8000bf06070 */
[----:B------:R-:W-:-:S13]  /*0070*/  ISETP.GE.U32.AND.EX P0, PT, RZ, UR7, PT, P0 ;  /* 0x00000007ff007c0c */ /* 0x000fda000bf06100 */
[----:B------:R-:W-:Y:S05]  /*0080*/  @P0 EXIT ;  /* 0x000000000000094d */ /* 0x000fea0003800000 */
[----:B------:R-:W0:Y:S01]  /*0090*/  LDCU UR6, c[0x0][0x394] ;  /* 0x00007280ff0677ac */ /* 0x000e220008000800 */
[----:B------:R-:W1:Y:S01]  /*00a0*/  LDCU.64 UR4, c[0x0][0x398] ;  /* 0x00007300ff0477ac */ /* 0x000e620008000a00 */
[----:B0-----:R-:W-:Y:S01]  /*00b0*/  UISETP.NE.U32.AND UP0, UPT, UR6, URZ, UPT ;  /* 0x000000ff0600728c */ /* 0x001fe2000bf05070 */
[----:B-1----:R-:W-:-:S04]  /*00c0*/  IMAD.WIDE.U32 R10, R5, UR4, RZ ;  /* 0x00000004050a7c25 */ /* 0x002fc8000f8e00ff */
[----:B------:R-:W-:-:S04]  /*00d0*/  IMAD R6, R5, UR5, R11 ;  /* 0x0000000505067c24 */ /* 0x000fc8000f8e020b */
[----:B------:R-:W-:Y:S05]  /*00e0*/  BRA.U UP0, `(.L_x_0) ;  /* 0x0000000100547547 */ /* 0x000fea000b800000 */
[----:B------:R-:W0:Y:S02]  /*00f0*/  LDCU UR4, c[0x0][0x390] ;  /* 0x00007200ff0477ac */ /* 0x000e240008000800 */
[----:B0-----:R-:W0:Y:S01]  /*0100*/  I2F.U32.RP R0, UR4 ;  /* 0x0000000400007d06 */ /* 0x001e220008209000 */
[----:B------:R-:W-:-:S07]  /*0110*/  ISETP.NE.U32.AND P1, PT, RZ, UR4, PT ;  /* 0x00000004ff007c0c */ /* 0x000fce000bf25070 */
[----:B0-----:R-:W0:Y:S02]  /*0120*/  MUFU.RCP R0, R0 ;  /* 0x0000000000007308 */ /* 0x001e240000001000 */
[----:B0-----:R-:W-:-:S06]  /*0130*/  VIADD R2, R0, 0xffffffe ;  /* 0x0ffffffe00027836 */ /* 0x001fcc0000000000 */
[----:B------:R0:W1:Y:S02]  /*0140*/  F2I.FTZ.U32.TRUNC.NTZ R3, R2 ;  /* 0x0000000200037305 */ /* 0x000064000021f000 */
[----:B0-----:R-:W-:Y:S02]  /*0150*/  IMAD.MOV.U32 R2, RZ, RZ, RZ ;  /* 0x000000ffff027224 */ /* 0x001fe400078e00ff */
[----:B-1----:R-:W-:-:S04]  /*0160*/  IMAD.MOV R7, RZ, RZ, -R3 ;  /* 0x000000ffff077224 */ /* 0x002fc800078e0a03 */
[----:B------:R-:W-:-:S04]  /*0170*/  IMAD R7, R7, UR4, RZ ;  /* 0x0000000407077c24 */ /* 0x000fc8000f8e02ff */
[----:B------:R-:W-:-:S04]  /*0180*/  IMAD.HI.U32 R4, R3, R7, R2 ;  /* 0x0000000703047227 */ /* 0x000fc800078e0002 */
[----:B------:R-:W-:Y:S02]  /*0190*/  IMAD.MOV.U32 R3, RZ, RZ, RZ ;  /* 0x000000ffff037224 */ /* 0x000fe400078e00ff */
[----:B------:R-:W-:-:S04]  /*01a0*/  IMAD.HI.U32 R4, R4, R5, RZ ;  /* 0x0000000504047227 */ /* 0x000fc800078e00ff */
[----:B------:R-:W-:-:S04]  /*01b0*/  IMAD.MOV R4, RZ, RZ, -R4 ;  /* 0x000000ffff047224 */ /* 0x000fc800078e0a04 */
[----:B------:R-:W-:-:S05]  /*01c0*/  IMAD R5, R4, UR4, R5 ;  /* 0x0000000404057c24 */ /* 0x000fca000f8e0205 */
[----:B------:R-:W-:-:S13]  /*01d0*/  ISETP.GE.U32.AND P0, PT, R5, UR4, PT ;  /* 0x0000000405007c0c */ /* 0x000fda000bf06070 */
[----:B------:R-:W-:-:S05]  /*01e0*/  @P0 VIADD R5, R5, -UR4 ;  /* 0x8000000405050c36 */ /* 0x000fca0008000000 */
[----:B------:R-:W-:-:S13]  /*01f0*/  ISETP.GE.U32.AND P0, PT, R5, UR4, PT ;  /* 0x0000000405007c0c */ /* 0x000fda000bf06070 */
[----:B------:R-:W-:Y:S01]  /*0200*/  @P0 VIADD R5, R5, -UR4 ;  /* 0x8000000405050c36 */ /* 0x000fe20008000000 */
[----:B------:R-:W-:-:S05]  /*0210*/  @!P1 LOP3.LUT R5, RZ, UR4, RZ, 0x33, !PT ;  /* 0x00000004ff059c12 */ /* 0x000fca000f8e33ff */
[----:B------:R-:W-:Y:S01]  /*0220*/  IMAD.MOV.U32 R2, RZ, RZ, R5 ;  /* 0x000000ffff027224 */ /* 0x000fe200078e0005 */
[----:B------:R-:W-:Y:S06]  /*0230*/  BRA `(.L_x_1) ;  /* 0x0000000000107947 */ /* 0x000fec0003800000 */
.L_x_0:
[----:B------:R-:W-:-:S07]  /*0240*/  MOV R0, 0x260 ;  /* 0x0000026000007802 */ /* 0x000fce0000000f00 */
[----:B------:R-:W-:Y:S05]  /*0250*/  CALL.REL.NOINC `($__internal_0_$__cuda_sm20_rem_u64) ;  /* 0x0000005000b07944 */ /* 0x000fea0003c00000 */
[----:B------:R-:W-:Y:S02]  /*0260*/  IMAD.MOV.U32 R2, RZ, RZ, R4 ;  /* 0x000000ffff027224 */ /* 0x000fe400078e0004 */
[----:B------:R-:W-:-:S07]  /*0270*/  IMAD.MOV.U32 R3, RZ, RZ, R5 ;  /* 0x000000ffff037224 */ /* 0x000fce00078e0005 */
.L_x_1:
[----:B------:R-:W0:Y:S01]  /*0280*/  LDCU.64 UR4, c[0x0][0x398] ;  /* 0x00007300ff0477ac */ /* 0x000e220008000a00 */
[----:B------:R-:W-:Y:S01]  /*0290*/  IMAD.MOV.U32 R0, RZ, RZ, -0x800000 ;  /* 0xff800000ff007424 */ /* 0x000fe200078e00ff */
[----:B------:R-:W1:Y:S01]  /*02a0*/  LDCU.64 UR8, c[0x0][0x358] ;  /* 0x00006b00ff0877ac */ /* 0x000e620008000a00 */
[----:B0-----:R-:W-:-:S04]  /*02b0*/  UISETP.NE.U32.AND UP0, UPT, UR4, URZ, UPT ;  /* 0x000000ff0400728c */ /* 0x001fc8000bf05070 */
[----:B------:R-:W-:-:S09]  /*02c0*/  UISETP.NE.AND.EX UP0, UPT, UR5, URZ, UPT, UP0 ;  /* 0x000000ff0500728c */ /* 0x000fd2000bf05300 */
[----:B-1----:R-:W-:Y:S05]  /*02d0*/  BRA.U !UP0, `(.L_x_2) ;  /* 0x00000011089c7547 */ /* 0x002fea000b800000 */
[----:B------:R-:W0:Y:S01]  /*02e0*/  LDCU.64 UR6, c[0x0][0x3a0] ;  /* 0x00007400ff0677ac */ /* 0x000e220008000a00 */
[----:B------:R-:W-:Y:S01]  /*02f0*/  IMAD.MOV.U32 R0, RZ, RZ, -0x800000 ;  /* 0xff800000ff007424 */ /* 0x000fe200078e00ff */
[----:B------:R-:W-:Y:S02]  /*0300*/  UISETP.GE.U32.AND UP1, UPT, UR4, 0x10, UPT ;  /* 0x000000100400788c */ /* 0x000fe4000bf26070 */
[----:B------:R-:W-:Y:S02]  /*0310*/  ULOP3.LUT UR12, UR4, 0xf, URZ, 0xc0, !UPT ;  /* 0x0000000f040c7892 */ /* 0x000fe4000f8ec0ff */
[----:B------:R-:W-:Y:S02]  /*0320*/  UISETP.GE.U32.AND.EX UP1, UPT, UR5, URZ, UPT, UP1 ;  /* 0x000000ff0500728c */ /* 0x000fe4000bf26110 */
[----:B------:R-:W-:-:S04]  /*0330*/  UISETP.NE.U32.AND UP0, UPT, UR12, URZ, UPT ;  /* 0x000000ff0c00728c */ /* 0x000fc8000bf05070 */
[----:B------:R-:W-:Y:S01]  /*0340*/  UISETP.NE.AND.EX UP0, UPT, URZ, URZ, UPT, UP0 ;  /* 0x000000ffff00728c */ /* 0x000fe2000bf05300 */
[----:B0-----:R-:W-:Y:S01]  /*0350*/  IADD3 R12, P0, PT, R2, UR6, RZ ;  /* 0x00000006020c7c10 */ /* 0x001fe2000ff1e0ff */
[----:B------:R-:W-:-:S03]  /*0360*/  UMOV UR6, URZ ;  /* 0x000000ff00067c82 */ /* 0x000fc60008000000 */
[----:B------:R-:W-:Y:S01]  /*0370*/  IADD3.X R16, PT, PT, R3, UR7, RZ, P0, !PT ;  /* 0x0000000703107c10 */ /* 0x000fe200087fe4ff */
[----:B------:R-:W-:Y:S01]  /*0380*/  UMOV UR7, URZ ;  /* 0x000000ff00077c82 */ /* 0x000fe20008000000 */
[----:B------:R-:W-:Y:S07]  /*0390*/  BRA.U !UP1, `(.L_x_3) ;  /* 0x0000000509f47547 */ /* 0x000fee000b800000 */
[----:B------:R-:W0:Y:S01]  /*03a0*/  LDCU.64 UR10, c[0x0][0x388] ;  /* 0x00007100ff0a77ac */ /* 0x000e220008000a00 */
[----:B------:R-:W-:Y:S01]  /*03b0*/  IMAD.MOV.U32 R0, RZ, RZ, -0x800000 ;  /* 0xff800000ff007424 */ /* 0x000fe200078e00ff */
[----:B------:R-:W-:Y:S01]  /*03c0*/  ULOP3.LUT UR6, UR4, 0xfffffff0, URZ, 0xc0, !UPT ;  /* 0xfffffff004067892 */ /* 0x000fe2000f8ec0ff */
[----:B------:R-:W1:Y:S02]  /*03d0*/  LDCU UR7, c[0x0][0x39c] ;  /* 0x00007380ff0777ac */ /* 0x000e640008000800 */
[----:B------:R-:W-:Y:S01]  /*03e0*/  UMOV UR4, URZ ;  /* 0x000000ff00047c82 */ /* 0x000fe20008000000 */
[----:B------:R-:W-:Y:S01]  /*03f0*/  UMOV UR5, URZ ;  /* 0x000000ff00057c82 */ /* 0x000fe20008000000 */
[----:B0-----:R-:W-:-:S04]  /*0400*/  LEA R4, P0, R10, UR10, 0x2 ;  /* 0x0000000a0a047c11 */ /* 0x001fc8000f8010ff */
[----:B------:R-:W-:Y:S02]  /*0410*/  IADD3 R4, P1, PT, R4, 0x20, RZ ;  /* 0x0000002004047810 */ /* 0x000fe40007f3e0ff */
[----:B------:R-:W-:-:S05]  /*0420*/  LEA.HI.X R5, R10, UR11, R6, 0x2, P0 ;  /* 0x0000000b0a057c11 */ /* 0x000fca00080f1406 */
[----:B-1----:R-:W-:-:S07]  /*0430*/  IMAD.X R5, RZ, RZ, R5, P1 ;  /* 0x000000ffff057224 */ /* 0x002fce00008e0605 */
.L_x_4:
[----:B------:R-:W2:Y:S04]  /*0440*/  LDG.E R7, desc[UR8][R4.64+-0x20] ;  /* 0xffffe00804077981 */ /* 0x000ea8000c1e1900 */
[----:B------:R-:W3:Y:S04]  /*0450*/  LDG.E R8, desc[UR8][R4.64+-0x1c] ;  /* 0xffffe40804087981 */ /* 0x000ee8000c1e1900 */
[----:B------:R-:W4:Y:S04]  /*0460*/  LDG.E R9, desc[UR8][R4.64+-0x18] ;  /* 0xffffe80804097981 */ /* 0x000f28000c1e1900 */
[----:B------:R-:W5:Y:S04]  /*0470*/  LDG.E R13, desc[UR8][R4.64+-0x14] ;  /* 0xffffec08040d7981 */ /* 0x000f68000c1e1900 */
        /* <DEDUP_REMOVED lines=11> */
[----:B------:R0:W5:Y:S01]  /*0530*/  LDG.E R26, desc[UR8][R4.64+0x1c] ;  /* 0x00001c08041a7981 */ /* 0x000162000c1e1900 */
[----:B------:R-:W-:Y:S01]  /*0540*/  ISETP.GE.U32.AND P0, PT, R12, UR4, PT ;  /* 0x000000040c007c0c */ /* 0x000fe2000bf06070 */
[----:B------:R-:W-:-:S02]  /*0550*/  UIADD3 UR10, UP1, UPT, UR4, 0x2, URZ ;  /* 0x00000002040a7890 */ /* 0x000fc4000ff3e0ff */
[----:B------:R-:W-:Y:S02]  /*0560*/  ISETP.GT.U32.AND P1, PT, R12, UR4, PT ;  /* 0x000000040c007c0c */ /* 0x000fe4000bf24070 */
[C---:B------:R-:W-:Y:S01]  /*0570*/  ISETP.GE.U32.AND.EX P0, PT, R16.reuse, UR5, PT, P0 ;  /* 0x0000000510007c0c */ /* 0x040fe2000bf06100 */
[----:B------:R-:W-:Y:S02]  /*0580*/  UIADD3.X UR11, UPT, UPT, URZ, UR5, URZ, UP1, !UPT ;  /* 0x00000005ff0b7290 */ /* 0x000fe40008ffe4ff */
[----:B------:R-:W-:Y:S02]  /*0590*/  ISETP.GT.U32.AND.EX P1, PT, R16, UR5, PT, P1 ;  /* 0x0000000510007c0c */ /* 0x000fe4000bf24110 */
[----:B--2---:R-:W-:-:S08]  /*05a0*/  FSETP.GT.AND P2, PT, R7, R0, PT ;  /* 0x000000000700720b */ /* 0x004fd00003f44000 */
[----:B------:R-:W-:-:S04]  /*05b0*/  @P0 FSEL R0, R7, R0, P2 ;  /* 0x0000000007000208 */ /* 0x000fc80001000000 */
[----:B---3--:R-:W-:-:S04]  /*05c0*/  FSETP.GT.AND P0, PT, R8, R0, PT ;  /* 0x000000000800720b */ /* 0x008fc80003f04000 */
[----:B------:R-:W-:Y:S02]  /*05d0*/  @P1 FSEL R0, R8, R0, P0 ;  /* 0x0000000008001208 */ /* 0x000fe40000000000 */
[----:B------:R-:W-:Y:S01]  /*05e0*/  ISETP.GE.U32.AND P1, PT, R12, UR10, PT ;  /* 0x0000000a0c007c0c */ /* 0x000fe2000bf26070 */
[----:B------:R-:W-:Y:S01]  /*05f0*/  UIADD3 UR10, UP1, UPT, UR4, 0x3, URZ ;  /* 0x00000003040a7890 */ /* 0x000fe2000ff3e0ff */
[----:B----4-:R-:W-:Y:S02]  /*0600*/  FSETP.GT.AND P3, PT, R9, R0, PT ;  /* 0x000000000900720b */ /* 0x010fe40003f64000 */
[----:B------:R-:W-:Y:S01]  /*0610*/  ISETP.GE.U32.AND.EX P1, PT, R16, UR11, PT, P1 ;  /* 0x0000000b10007c0c */ /* 0x000fe2000bf26110 */
[----:B------:R-:W-:Y:S02]  /*0620*/  UIADD3.X UR11, UPT, UPT, URZ, UR5, URZ, UP1, !UPT ;  /* 0x00000005ff0b7290 */ /* 0x000fe40008ffe4ff */
[----:B------:R-:W-:Y:S01]  /*0630*/  ISETP.GE.U32.AND P0, PT, R12, UR10, PT ;  /* 0x0000000a0c007c0c */ /* 0x000fe2000bf06070 */
[----:B------:R-:W-:-:S03]  /*0640*/  UIADD3 UR10, UP1, UPT, UR4, 0x4, URZ ;  /* 0x00000004040a7890 */ /* 0x000fc6000ff3e0ff */
[----:B------:R-:W-:Y:S01]  /*0650*/  ISETP.GE.U32.AND.EX P0, PT, R16, UR11, PT, P0 ;  /* 0x0000000b10007c0c */ /* 0x000fe2000bf06100 */
[----:B------:R-:W-:Y:S02]  /*0660*/  UIADD3.X UR11, UPT, UPT, URZ, UR5, URZ, UP1, !UPT ;  /* 0x00000005ff0b7290 */ /* 0x000fe40008ffe4ff */
[----:B------:R-:W-:Y:S01]  /*0670*/  ISETP.GE.U32.AND P2, PT, R12, UR10, PT ;  /* 0x0000000a0c007c0c */ /* 0x000fe2000bf46070 */
[----:B------:R-:W-:Y:S02]  /*0680*/  UIADD3 UR10, UP1, UPT, UR4, 0x5, URZ ;  /* 0x00000005040a7890 */ /* 0x000fe4000ff3e0ff */
[----:B------:R-:W-:Y:S02]  /*0690*/  @P1 FSEL R0, R9, R0, P3 ;  /* 0x0000000009001208 */ /* 0x000fe40001800000 */
[----:B------:R-:W-:Y:S01]  /*06a0*/  ISETP.GE.U32.AND.EX P1, PT, R16, UR11, PT, P2 ;  /* 0x0000000b10007c0c */ /* 0x000fe2000bf26120 */
[----:B------:R-:W-:Y:S01]  /*06b0*/  UIADD3.X UR11, UPT, UPT, URZ, UR5, URZ, UP1, !UPT ;  /* 0x00000005ff0b7290 */ /* 0x000fe20008ffe4ff */
[----:B-----5:R-:W-:-:S02]  /*06c0*/  FSETP.GT.AND P3, PT, R13, R0, PT ;  /* 0x000000000d00720b */ /* 0x020fc40003f64000 */
[----:B------:R-:W-:Y:S01]  /*06d0*/  ISETP.GE.U32.AND P2, PT, R12, UR10, PT ;  /* 0x0000000a0c007c0c */ /* 0x000fe2000bf46070 */
[----:B------:R-:W-:Y:S01]  /*06e0*/  UIADD3 UR10, UP1, UPT, UR4, 0x6, URZ ;  /* 0x00000006040a7890 */ /* 0x000fe2000ff3e0ff */
[----:B------:R-:W-:Y:S02]  /*06f0*/  @P0 FSEL R0, R13, R0, P3 ;  /* 0x000000000d000208 */ /* 0x000fe40001800000 */
[----:B------:R-:W-:Y:S01]  /*0700*/  ISETP.GE.U32.AND.EX P0, PT, R16, UR11, PT, P2 ;  /* 0x0000000b10007c0c */ /* 0x000fe2000bf06120 */
[----:B------:R-:W-:Y:S01]  /*0710*/  UIADD3.X UR11, UPT, UPT, URZ, UR5, URZ, UP1, !UPT ;  /* 0x00000005ff0b7290 */ /* 0x000fe20008ffe4ff */
[-C--:B------:R-:W-:Y:S02]  /*0720*/  FSETP.GT.AND P3, PT, R14, R0.reuse, PT ;  /* 0x000000000e00720b */ /* 0x080fe40003f64000 */
[----:B------:R-:W-:Y:S01]  /*0730*/  ISETP.GE.U32.AND P2, PT, R12, UR10, PT ;  /* 0x0000000a0c007c0c */ /* 0x000fe2000bf46070 */
[----:B------:R-:W-:Y:S01]  /*0740*/  UIADD3 UR10, UP1, UPT, UR4, 0x7, URZ ;  /* 0x00000007040a7890 */ /* 0x000fe2000ff3e0ff */
[----:B------:R-:W-:-:S02]  /*0750*/  @P1 FSEL R0, R14, R0, P3 ;  /* 0x000000000e001208 */ /* 0x000fc40001800000 */
[----:B------:R-:W-:Y:S01]  /*0760*/  ISETP.GE.U32.AND.EX P1, PT, R16, UR11, PT, P2 ;  /* 0x0000000b10007c0c */ /* 0x000fe2000bf26120 */
[----:B------:R-:W-:Y:S01]  /*0770*/  UIADD3.X UR11, UPT, UPT, URZ, UR5, URZ, UP1, !UPT ;  /* 0x00000005ff0b7290 */ /* 0x000fe20008ffe4ff */
[CC--:B------:R-:W-:Y:S02]  /*0780*/  FSETP.GT.AND P3, PT, R15.reuse, R0.reuse, PT ;  /* 0x000000000f00720b */ /* 0x0c0fe40003f64000 */
[----:B------:R-:W-:Y:S01]  /*0790*/  ISETP.GE.U32.AND P2, PT, R12, UR10, PT ;  /* 0x0000000a0c007c0c */ /* 0x000fe2000bf46070 */
[----:B------:R-:W-:Y:S01]  /*07a0*/  UIADD3 UR10, UP1, UPT, UR4, 0x8, URZ ;  /* 0x00000008040a7890 */ /* 0x000fe2000ff3e0ff */
[----:B------:R-:W-:Y:S02]  /*07b0*/  @P0 FSEL R0, R15, R0, P3 ;  /* 0x000000000f000208 */ /* 0x000fe40001800000 */
[----:B------:R-:W-:Y:S01]  /*07c0*/  ISETP.GE.U32.AND.EX P0, PT, R16, UR11, PT, P2 ;  /* 0x0000000b10007c0c */ /* 0x000fe2000bf06120 */
[----:B------:R-:W-:Y:S01]  /*07d0*/  UIADD3.X UR11, UPT, UPT, URZ, UR5, URZ, UP1, !UPT ;  /* 0x00000005ff0b7290 */ /* 0x000fe20008ffe4ff */
[----:B------:R-:W-:-:S02]  /*07e0*/  FSETP.GT.AND P3, PT, R17, R0, PT ;  /* 0x000000001100720b */ /* 0x000fc40003f64000 */
        /* <DEDUP_REMOVED lines=23> */
[CC--:B------:R-:W-:Y:S02]  /*0960*/  FSETP.GT.AND P3, PT, R21.reuse, R0.reuse, PT ;  /* 0x000000001500720b */ /* 0x0c0fe40003f64000 */
[----:B------:R-:W-:Y:S01]  /*0970*/  ISETP.GE.U32.AND P2, PT, R12, UR10, PT ;  /* 0x0000000a0c007c0c */ /* 0x000fe2000bf46070 */
[----:B------:R-:W-:Y:S01]  /*0980*/  UIADD3 UR10, UP1, UPT, UR4, 0xd, URZ ;  /* 0x0000000d040a7890 */ /* 0x000fe2000ff3e0ff */
[----:B------:R-:W-:-:S02]  /*0990*/  @P1 FSEL R0, R21, R0, P3 ;  /* 0x0000000015001208 */ /* 0x000fc40001800000 */
[----:B------:R-:W-:Y:S01]  /*09a0*/  ISETP.GE.U32.AND.EX P1, PT, R16, UR11, PT, P2 ;  /* 0x0000000b10007c0c */ /* 0x000fe2000bf26120 */
[----:B------:R-:W-:Y:S01]  /*09b0*/  UIADD3.X UR11, UPT, UPT, URZ, UR5, URZ, UP1, !UPT ;  /* 0x00000005ff0b7290 */ /* 0x000fe20008ffe4ff */
[-C--:B------:R-:W-:Y:S02]  /*09c0*/  FSETP.GT.AND P3, PT, R22, R0.reuse, PT ;  /* 0x000000001600720b */ /* 0x080fe40003f64000 */
        /* <DEDUP_REMOVED lines=11> */
[-C--:B------:R-:W-:Y:S01]  /*0a80*/  FSETP.GT.AND P3, PT, R24, R0.reuse, PT ;  /* 0x000000001800720b */ /* 0x080fe20003f64000 */
[----:B------:R-:W-:Y:S01]  /*0a90*/  UIADD3 UR4, UP1, UPT, UR4, 0x10, URZ ;  /* 0x0000001004047890 */ /* 0x000fe2000ff3e0ff */
[----:B------:R-:W-:Y:S02]  /*0aa0*/  ISETP.GE.U32.AND P2, PT, R12, UR10, PT ;  /* 0x0000000a0c007c0c */ /* 0x000fe4000bf46070 */
[----:B------:R-:W-:Y:S01]  /*0ab0*/  @P0 FSEL R0, R24, R0, P3 ;  /* 0x0000000018000208 */ /* 0x000fe20001800000 */
[----:B------:R-:W-:Y:S01]  /*0ac0*/  UIADD3.X UR5, UPT, UPT, URZ, UR5, URZ, UP1, !UPT ;  /* 0x00000005ff057290 */ /* 0x000fe20008ffe4ff */
[----:B------:R-:W-:Y:S01]  /*0ad0*/  ISETP.GE.U32.AND.EX P0, PT, R16, UR11, PT, P2 ;  /* 0x0000000b10007c0c */ /* 0x000fe2000bf06120 */
[----:B------:R-:W-:Y:S01]  /*0ae0*/  UISETP.NE.U32.AND UP1, UPT, UR4, UR6, UPT ;  /* 0x000000060400728c */ /* 0x000fe2000bf25070 */
[----:B------:R-:W-:-:S03]  /*0af0*/  FSETP.GT.AND P2, PT, R25, R0, PT ;  /* 0x000000001900720b */ /* 0x000fc60003f44000 */
[----:B------:R-:W-:Y:S01]  /*0b00*/  UISETP.NE.AND.EX UP1, UPT, UR5, UR7, UPT, UP1 ;  /* 0x000000070500728c */ /* 0x000fe2000bf25310 */
[----:B------:R-:W-:Y:S02]  /*0b10*/  @P1 FSEL R0, R25, R0, P2 ;  /* 0x0000000019001208 */ /* 0x000fe40001000000 */
[----:B0-----:R-:W-:Y:S02]  /*0b20*/  IADD3 R4, P2, PT, R4, 0x40, RZ ;  /* 0x0000004004047810 */ /* 0x001fe40007f5e0ff */
[----:B------:R-:W-:-:S03]  /*0b30*/  FSETP.GT.AND P1, PT, R26, R0, PT ;  /* 0x000000001a00720b */ /* 0x000fc60003f24000 */
[----:B------:R-:W-:Y:S01]  /*0b40*/  IMAD.X R5, RZ, RZ, R5, P2 ;  /* 0x000000ffff057224 */ /* 0x000fe200010e0605 */
[----:B------:R-:W-:Y:S01]  /*0b50*/  @P0 FSEL R0, R26, R0, P1 ;  /* 0x000000001a000208 */ /* 0x000fe20000800000 */
[----:B------:R-:W-:Y:S08]  /*0b60*/  BRA.U UP1, `(.L_x_4) ;  /* 0xfffffff901347547 */ /* 0x000ff0000b83ffff */
.L_x_3:
[----:B------:R-:W-:Y:S05]  /*0b70*/  BRA.U !UP0, `(.L_x_2) ;  /* 0x0000000908747547 */ /* 0x000fea000b800000 */
[----:B------:R-:W0:Y:S01]  /*0b80*/  LDCU UR5, c[0x0][0x398] ;  /* 0x00007300ff0577ac */ /* 0x000e220008000800 */
[----:B------:R-:W-:-:S04]  /*0b90*/  UISETP.GE.U32.AND UP0, UPT, UR12, 0x8, UPT ;  /* 0x000000080c00788c */ /* 0x000fc8000bf06070 */
[----:B------:R-:W-:Y:S02]  /*0ba0*/  UISETP.GE.U32.AND.EX UP0, UPT, URZ, URZ, UPT, UP0 ;  /* 0x000000ffff00728c */ /* 0x000fe4000bf06100 */
[----:B0-----:R-:W-:-:S04]  /*0bb0*/  ULOP3.LUT UR16, UR5, 0x7, URZ, 0xc0, !UPT ;  /* 0x0000000705107892 */ /* 0x001fc8000f8ec0ff */
[----:B------:R-:W-:-:S04]  /*0bc0*/  UISETP.NE.U32.AND UP1, UPT, UR16, URZ, UPT ;  /* 0x000000ff1000728c */ /* 0x000fc8000bf25070 */
[----:B------:R-:W-:Y:S01]  /*0bd0*/  UISETP.NE.AND.EX UP1, UPT, URZ, URZ, UPT, UP1 ;  /* 0x000000ffff00728c */ /* 0x000fe2000bf25310 */
[----:B------:R-:W-:Y:S10]  /*0be0*/  BRA.U !UP0, `(.L_x_5) ;  /* 0x0000000508487547 */ /* 0x000ff4000b800000 */
[----:B------:R-:W0:Y:S01]  /*0bf0*/  LDCU.64 UR18, c[0x0][0x388] ;  /* 0x00007100ff1277ac */ /* 0x000e220008000a00 */
[----:B------:R-:W-:Y:S01]  /*0c00*/  IADD3 R5, P0, PT, R10, UR6, RZ ;  /* 0x000000060a057c10 */ /* 0x000fe2000ff1e0ff */
[----:B------:R-:W-:-:S03]  /*0c10*/  UIADD3 UR15, UPT, UPT, UR6, 0x1, URZ ;  /* 0x00000001060f7890 */ /* 0x000fc6000fffe0ff */
[----:B------:R-:W-:Y:S01]  /*0c20*/  IADD3.X R14, PT, PT, R6, UR7, RZ, P0, !PT ;  /* 0x00000007060e7c10 */ /* 0x000fe200087fe4ff */
[----:B------:R-:W-:Y:S02]  /*0c30*/  UIADD3 UR14, UPT, UPT, UR6, 0x2, URZ ;  /* 0x00000002060e7890 */ /* 0x000fe4000fffe0ff */
[----:B------:R-:W-:-:S05]  /*0c40*/  IADD3 R8, P1, PT, R10, UR15, RZ ;  /* 0x0000000f0a087c10 */ /* 0x000fca000ff3e0ff */
[----:B------:R-:W-:Y:S01]  /*0c50*/  IMAD.X R13, RZ, RZ, R6, P1 ;  /* 0x000000ffff0d7224 */ /* 0x000fe200008e0606 */
[----:B0-----:R-:W-:-:S04]  /*0c60*/  LEA R4, P0, R5, UR18, 0x2 ;  /* 0x0000001205047c11 */ /* 0x001fc8000f8010ff */
[----:B------:R-:W-:Y:S02]  /*0c70*/  LEA.HI.X R5, R5, UR19, R14, 0x2, P0 ;  /* 0x0000001305057c11 */ /* 0x000fe400080f140e */
[----:B------:R-:W-:Y:S02]  /*0c80*/  LEA R14, P0, R8, UR18, 0x2 ;  /* 0x00000012080e7c11 */ /* 0x000fe4000f8010ff */
[----:B------:R-:W-:Y:S01]  /*0c90*/  IADD3 R9, P1, PT, R10, UR14, RZ ;  /* 0x0000000e0a097c10 */ /* 0x000fe2000ff3e0ff */
[----:B------:R0:W2:Y:S01]  /*0ca0*/  LDG.E R7, desc[UR8][R4.64] ;  /* 0x0000000804077981 */ /* 0x0000a2000c1e1900 */
[----:B------:R-:W-:Y:S01]  /*0cb0*/  LEA.HI.X R15, R8, UR19, R13, 0x2, P0 ;  /* 0x00000013080f7c11 */ /* 0x000fe200080f140d */
[----:B------:R-:W-:Y:S01]  /*0cc0*/  UIADD3 UR13, UPT, UPT, UR6, 0x3, URZ ;  /* 0x00000003060d7890 */ /* 0x000fe2000fffe0ff */
[----:B------:R-:W-:Y:S01]  /*0cd0*/  LEA R8, P0, R9, UR18, 0x2 ;  /* 0x0000001209087c11 */ /* 0x000fe2000f8010ff */
[----:B------:R-:W-:Y:S02]  /*0ce0*/  IMAD.X R20, RZ, RZ, R6, P1 ;  /* 0x000000ffff147224 */ /* 0x000fe400008e0606 */
[----:B------:R1:W3:Y:S01]  /*0cf0*/  LDG.E R13, desc[UR8][R14.64] ;  /* 0x000000080e0d7981 */ /* 0x0002e2000c1e1900 */
[----:B------:R-:W-:Y:S01]  /*0d00*/  UIADD3 UR12, UPT, UPT, UR6, 0x4, URZ ;  /* 0x00000004060c7890 */ /* 0x000fe2000fffe0ff */
[----:B------:R-:W-:-:S02]  /*0d10*/  IADD3 R18, P1, PT, R10, UR13, RZ ;  /* 0x0000000d0a127c10 */ /* 0x000fc4000ff3e0ff */
[----:B------:R-:W-:Y:S02]  /*0d20*/  LEA.HI.X R9, R9, UR19, R20, 0x2, P0 ;  /* 0x0000001309097c11 */ /* 0x000fe400080f1414 */
[----:B0-----:R-:W-:Y:S01]  /*0d30*/  LEA R4, P0, R18, UR18, 0x2 ;  /* 0x0000001212047c11 */ /* 0x001fe2000f8010ff */
[--C-:B------:R-:W-:Y:S01]  /*0d40*/  IMAD.X R21, RZ, RZ, R6.reuse, P1 ;  /* 0x000000ffff157224 */ /* 0x100fe200008e0606 */
[----:B------:R-:W-:Y:S01]  /*0d50*/  IADD3 R19, P1, PT, R10, UR12, RZ ;  /* 0x0000000c0a137c10 */ /* 0x000fe2000ff3e0ff */
[----:B------:R0:W4:Y:S01]  /*0d60*/  LDG.E R17, desc[UR8][R8.64] ;  /* 0x0000000808117981 */ /* 0x000122000c1e1900 */
[----:B------:R-:W-:Y:S02]  /*0d70*/  UIADD3 UR11, UPT, UPT, UR6, 0x5, URZ ;  /* 0x00000005060b7890 */ /* 0x000fe4000fffe0ff */
[----:B------:R-:W-:Y:S01]  /*0d80*/  LEA.HI.X R5, R18, UR19, R21, 0x2, P0 ;  /* 0x0000001312057c11 */ /* 0x000fe200080f1415 */
[----:B------:R-:W-:Y:S01]  /*0d90*/  IMAD.X R20, RZ, RZ, R6, P1 ;  /* 0x000000ffff147224 */ /* 0x000fe200008e0606 */
[----:B------:R-:W-:-:S02]  /*0da0*/  LEA R18, P0, R19, UR18, 0x2 ;  /* 0x0000001213127c11 */ /* 0x000fc4000f8010ff */
[----:B-1----:R-:W-:Y:S01]  /*0db0*/  IADD3 R15, P1, PT, R10, UR11, RZ ;  /* 0x0000000b0a0f7c10 */ /* 0x002fe2000ff3e0ff */
[----:B------:R1:W5:Y:S01]  /*0dc0*/  LDG.E R21, desc[UR8][R4.64] ;  /* 0x0000000804157981 */ /* 0x000362000c1e1900 */
[----:B------:R-:W-:Y:S01]  /*0dd0*/  LEA.HI.X R19, R19, UR19, R20, 0x2, P0 ;  /* 0x0000001313137c11 */ /* 0x000fe200080f1414 */
[----:B------:R-:W-:Y:S01]  /*0de0*/  UIADD3 UR10, UPT, UPT, UR6, 0x6, URZ ;  /* 0x00000006060a7890 */ /* 0x000fe2000fffe0ff */
[----:B------:R-:W-:Y:S01]  /*0df0*/  LEA R14, P0, R15, UR18, 0x2 ;  /* 0x000000120f0e7c11 */ /* 0x000fe2000f8010ff */
[----:B------:R-:W-:-:S03]  /*0e00*/  IMAD.X R20, RZ, RZ, R6, P1 ;  /* 0x000000ffff147224 */ /* 0x000fc600008e0606 */
[----:B------:R-:W5:Y:S01]  /*0e10*/  LDG.E R19, desc[UR8][R18.64] ;  /* 0x0000000812137981 */ /* 0x000f62000c1e1900 */
[----:B0-----:R-:W-:Y:S01]  /*0e20*/  IADD3 R8, P1, PT, R10, UR10, RZ ;  /* 0x0000000a0a087c10 */ /* 0x001fe2000ff3e0ff */
[----:B------:R-:W-:Y:S01]  /*0e30*/  UIADD3 UR4, UPT, UPT, UR6, 0x7, URZ ;  /* 0x0000000706047890 */ /* 0x000fe2000fffe0ff */
[----:B------:R-:W-:Y:S02]  /*0e40*/  LEA.HI.X R15, R15, UR19, R20, 0x2, P0 ;  /* 0x000000130f0f7c11 */ /* 0x000fe400080f1414 */
[----:B-1----:R-:W-:Y:S01]  /*0e50*/  LEA R4, P0, R8, UR18, 0x2 ;  /* 0x0000001208047c11 */ /* 0x002fe2000f8010ff */
[----:B------:R-:W-:-:S03]  /*0e60*/  IMAD.X R23, RZ, RZ, R6, P1 ;  /* 0x000000ffff177224 */ /* 0x000fc600008e0606 */
[----:B------:R-:W5:Y:S01]  /*0e70*/  LDG.E R15, desc[UR8][R14.64] ;  /* 0x000000080e0f7981 */ /* 0x000f62000c1e1900 */
[----:B------:R-:W-:Y:S02]  /*0e80*/  IADD3 R9, P1, PT, R10, UR4, RZ ;  /* 0x000000040a097c10 */ /* 0x000fe4000ff3e0ff */
[----:B------:R-:W-:Y:S02]  /*0e90*/  LEA.HI.X R5, R8, UR19, R23, 0x2, P0 ;  /* 0x0000001308057c11 */ /* 0x000fe400080f1417 */
[----:B------:R-:W-:Y:S01]  /*0ea0*/  LEA R8, P0, R9, UR18, 0x2 ;  /* 0x0000001209087c11 */ /* 0x000fe2000f8010ff */
[----:B------:R-:W-:-:S03]  /*0eb0*/  IMAD.X R20, RZ, RZ, R6, P1 ;  /* 0x000000ffff147224 */ /* 0x000fc600008e0606 */
[----:B------:R-:W5:Y:S02]  /*0ec0*/  LDG.E R5, desc[UR8][R4.64] ;  /* 0x0000000804057981 */ /* 0x000f64000c1e1900 */
[----:B------:R-:W-:-:S06]  /*0ed0*/  LEA.HI.X R9, R9, UR19, R20, 0x2, P0 ;  /* 0x0000001309097c11 */ /* 0x000fcc00080f1414 */
[----:B------:R-:W5:Y:S01]  /*0ee0*/  LDG.E R9, desc[UR8][R8.64] ;  /* 0x0000000808097981 */ /* 0x000f62000c1e1900 */
[C---:B------:R-:W-:Y:S01]  /*0ef0*/  ISETP.GE.U32.AND P1, PT, R12.reuse, UR6, PT ;  /* 0x000000060c007c0c */ /* 0x040fe2000bf26070 */
[----:B------:R-:W-:Y:S01]  /*0f00*/  UIADD3 UR6, UPT, UPT, UR6, 0x8, URZ ;  /* 0x0000000806067890 */ /* 0x000fe2000fffe0ff */
[----:B------:R-:W-:Y:S02]  /*0f10*/  ISETP.GE.U32.AND P0, PT, R12, UR15, PT ;  /* 0x0000000f0c007c0c */ /* 0x000fe4000bf06070 */
[C---:B------:R-:W-:Y:S01]  /*0f20*/  ISETP.GE.U32.AND.EX P1, PT, R16.reuse, UR7, PT, P1 ;  /* 0x0000000710007c0c */ /* 0x040fe2000bf26110 */
[----:B------:R-:W-:Y:S01]  /*0f30*/  UMOV UR7, URZ ;  /* 0x000000ff00077c82 */ /* 0x000fe20008000000 */
[----:B------:R-:W-:Y:S02]  /*0f40*/  ISETP.GE.U32.AND.EX P0, PT, R16, RZ, PT, P0 ;  /* 0x000000ff1000720c */ /* 0x000fe40003f06100 */
[----:B------:R-:W-:Y:S02]  /*0f50*/  ISETP.GE.U32.AND P2, PT, R12, UR14, PT ;  /* 0x0000000e0c007c0c */ /* 0x000fe4000bf46070 */
[----:B--2---:R-:W-:-:S07]  /*0f60*/  FSETP.GT.AND P3, PT, R7, R0, PT ;  /* 0x000000000700720b */ /* 0x004fce0003f64000 */
[----:B------:R-:W-:Y:S02]  /*0f70*/  @P1 FSEL R0, R7, R0, P3 ;  /* 0x0000000007001208 */ /* 0x000fe40001800000 */
[----:B------:R-:W-:Y:S02]  /*0f80*/  ISETP.GE.U32.AND.EX P1, PT, R16, RZ, PT, P2 ;  /* 0x000000ff1000720c */ /* 0x000fe40003f26120 */
[CC--:B---3--:R-:W-:Y:S02]  /*0f90*/  FSETP.GT.AND P3, PT, R13.reuse, R0.reuse, PT ;  /* 0x000000000d00720b */ /* 0x0c8fe40003f64000 */
[----:B------:R-:W-:Y:S02]  /*0fa0*/  ISETP.GE.U32.AND P2, PT, R12, UR13, PT ;  /* 0x0000000d0c007c0c */ /* 0x000fe4000bf46070 */
[----:B------:R-:W-:Y:S02]  /*0fb0*/  @P0 FSEL R0, R13, R0, P3 ;  /* 0x000000000d000208 */ /* 0x000fe40001800000 */
[----:B------:R-:W-:-:S02]  /*0fc0*/  ISETP.GE.U32.AND.EX P0, PT, R16, RZ, PT, P2 ;  /* 0x000000ff1000720c */ /* 0x000fc40003f06120 */
[CC--:B----4-:R-:W-:Y:S02]  /*0fd0*/  FSETP.GT.AND P3, PT, R17.reuse, R0.reuse, PT ;  /* 0x000000001100720b */ /* 0x0d0fe40003f64000 */
[----:B------:R-:W-:Y:S02]  /*0fe0*/  ISETP.GE.U32.AND P2, PT, R12, UR12, PT ;  /* 0x0000000c0c007c0c */ /* 0x000fe4000bf46070 */
[----:B------:R-:W-:Y:S02]  /*0ff0*/  @P1 FSEL R0, R17, R0, P3 ;  /* 0x0000000011001208 */ /* 0x000fe40001800000 */
[----:B------:R-:W-:Y:S02]  /*1000*/  ISETP.GE.U32.AND.EX P1, PT, R16, RZ, PT, P2 ;  /* 0x000000ff1000720c */ /* 0x000fe40003f26120 */
[----:B-----5:R-:W-:Y:S02]  /*1010*/  FSETP.GT.AND P3, PT, R21, R0, PT ;  /* 0x000000001500720b */ /* 0x020fe40003f64000 */
[----:B------:R-:W-:-:S02]  /*1020*/  ISETP.GE.U32.AND P2, PT, R12, UR11, PT ;  /* 0x0000000b0c007c0c */ /* 0x000fc4000bf46070 */
[----:B------:R-:W-:Y:S02]  /*1030*/  @P0 FSEL R0, R21, R0, P3 ;  /* 0x0000000015000208 */ /* 0x000fe40001800000 */
[----:B------:R-:W-:Y:S02]  /*1040*/  ISETP.GE.U32.AND.EX P0, PT, R16, RZ, PT, P2 ;  /* 0x000000ff1000720c */ /* 0x000fe40003f06120 */
[CC--:B------:R-:W-:Y:S02]  /*1050*/  FSETP.GT.AND P3, PT, R19.reuse, R0.reuse, PT ;  /* 0x000000001300720b */ /* 0x0c0fe40003f64000 */
[----:B------:R-:W-:Y:S02]  /*1060*/  ISETP.GE.U32.AND P2, PT, R12, UR10, PT ;  /* 0x0000000a0c007c0c */ /* 0x000fe4000bf46070 */
[----:B------:R-:W-:Y:S02]  /*1070*/  @P1 FSEL R0, R19, R0, P3 ;  /* 0x0000000013001208 */ /* 0x000fe40001800000 */
[----:B------:R-:W-:-:S02]  /*1080*/  ISETP.GE.U32.AND.EX P1, PT, R16, RZ, PT, P2 ;  /* 0x000000ff1000720c */ /* 0x000fc40003f26120 */
[----:B------:R-:W-:-:S04]  /*1090*/  FSETP.GT.AND P2, PT, R15, R0, PT ;  /* 0x000000000f00720b */ /* 0x000fc80003f44000 */
[----:B------:R-:W-:Y:S02]  /*10a0*/  @P0 FSEL R0, R15, R0, P2 ;  /* 0x000000000f000208 */ /* 0x000fe40001000000 */
[----:B------:R-:W-:Y:S02]  /*10b0*/  ISETP.GE.U32.AND P0, PT, R12, UR4, PT ;  /* 0x000000040c007c0c */ /* 0x000fe4000bf06070 */
[CC--:B------:R-:W-:Y:S02]  /*10c0*/  FSETP.GT.AND P2, PT, R5.reuse, R0.reuse, PT ;  /* 0x000000000500720b */ /* 0x0c0fe40003f44000 */
[----:B------:R-:W-:Y:S02]  /*10d0*/  ISETP.GE.U32.AND.EX P0, PT, R16, RZ, PT, P0 ;  /* 0x000000ff1000720c */ /* 0x000fe40003f06100 */
[----:B------:R-:W-:-:S04]  /*10e0*/  @P1 FSEL R0, R5, R0, P2 ;  /* 0x0000000005001208 */ /* 0x000fc80001000000 */
[----:B------:R-:W-:-:S07]  /*10f0*/  FSETP.GT.AND P1, PT, R9, R0, PT ;  /* 0x000000000900720b */ /* 0x000fce0003f24000 */
[----:B------:R-:W-:-:S07]  /*1100*/  @P0 FSEL R0, R9, R0, P1 ;  /* 0x0000000009000208 */ /* 0x000fce0000800000 */
.L_x_5:
[----:B------:R-:W-:Y:S05]  /*1110*/  BRA.U !UP1, `(.L_x_2) ;  /* 0x00000005090c7547 */ /* 0x000fea000b800000 */
[----:B------:R-:W-:Y:S02]  /*1120*/  UISETP.GE.U32.AND UP0, UPT, UR16, 0x4, UPT ;  /* 0x000000041000788c */ /* 0x000fe4000bf06070 */
[----:B------:R-:W-:Y:S02]  /*1130*/  ULOP3.LUT UR5, UR5, 0x3, URZ, 0xc0, !UPT ;  /* 0x0000000305057892 */ /* 0x000fe4000f8ec0ff */
[----:B------:R-:W-:Y:S02]  /*1140*/  UISETP.GE.U32.AND.EX UP0, UPT, URZ, URZ, UPT, UP0 ;  /* 0x000000ffff00728c */ /* 0x000fe4000bf06100 */
[----:B------:R-:W-:Y:S01]  /*1150*/  UISETP.NE.U32.AND UP1, UPT, UR5, URZ, UPT ;  /* 0x000000ff0500728c */ /* 0x000fe2000bf25070 */
[----:B------:R-:W-:Y:S01]  /*1160*/  UMOV UR4, URZ ;  /* 0x000000ff00047c82 */ /* 0x000fe20008000000 */
[----:B------:R-:W0:Y:S02]  /*1170*/  LDCU.64 UR18, c[0x0][0x388] ;  /* 0x00007100ff1277ac */ /* 0x000e240008000a00 */
[----:B------:R-:W-:-:S03]  /*1180*/  UISETP.NE.AND.EX UP1, UPT, UR4, URZ, UPT, UP1 ;  /* 0x000000ff0400728c */ /* 0x000fc6000bf25310 */
[----:B------:R-:W-:Y:S08]  /*1190*/  BRA.U !UP0, `(.L_x_6) ;  /* 0x0000000108a87547 */ /* 0x000ff0000b800000 */
[----:B------:R-:W1:Y:S01]  /*11a0*/  LDCU.64 UR10, c[0x0][0x388] ;  /* 0x00007100ff0a77ac */ /* 0x000e620008000a00 */
[----:B------:R-:W-:Y:S01]  /*11b0*/  IADD3 R4, P0, PT, R10, UR6, RZ ;  /* 0x000000060a047c10 */ /* 0x000fe2000ff1e0ff */
[----:B------:R-:W-:-:S03]  /*11c0*/  UIADD3 UR12, UPT, UPT, UR6, 0x1, URZ ;  /* 0x00000001060c7890 */ /* 0x000fc6000fffe0ff */
[----:B------:R-:W-:Y:S01]  /*11d0*/  IADD3.X R5, PT, PT, R6, UR7, RZ, P0, !PT ;  /* 0x0000000706057c10 */ /* 0x000fe200087fe4ff */
[----:B------:R-:W-:Y:S02]  /*11e0*/  UIADD3 UR13, UPT, UPT, UR6, 0x2, URZ ;  /* 0x00000002060d7890 */ /* 0x000fe4000fffe0ff */
[----:B------:R-:W-:Y:S02]  /*11f0*/  IADD3 R7, P1, PT, R10, UR12, RZ ;  /* 0x0000000c0a077c10 */ /* 0x000fe4000ff3e0ff */
[----:B-1----:R-:W-:-:S04]  /*1200*/  LEA R8, P0, R4, UR10, 0x2 ;  /* 0x0000000a04087c11 */ /* 0x002fc8000f8010ff */
[----:B------:R-:W-:Y:S01]  /*1210*/  LEA.HI.X R9, R4, UR11, R5, 0x2, P0 ;  /* 0x0000000b04097c11 */ /* 0x000fe200080f1405 */
[----:B------:R-:W-:Y:S01]  /*1220*/  IMAD.X R4, RZ, RZ, R6, P1 ;  /* 0x000000ffff047224 */ /* 0x000fe200008e0606 */
[C---:B------:R-:W-:Y:S02]  /*1230*/  LEA R14, P0, R7.reuse, UR10, 0x2 ;  /* 0x0000000a070e7c11 */ /* 0x040fe4000f8010ff */
[----:B------:R-:W-:Y:S02]  /*1240*/  IADD3 R5, P1, PT, R10, UR13, RZ ;  /* 0x0000000d0a057c10 */ /* 0x000fe4000ff3e0ff */
[----:B------:R-:W2:Y:S01]  /*1250*/  LDG.E R9, desc[UR8][R8.64] ;  /* 0x0000000808097981 */ /* 0x000ea2000c1e1900 */
[----:B------:R-:W-:Y:S01]  /*1260*/  LEA.HI.X R15, R7, UR11, R4, 0x2, P0 ;  /* 0x0000000b070f7c11 */ /* 0x000fe200080f1404 */
[----:B------:R-:W-:Y:S01]  /*1270*/  UIADD3 UR14, UPT, UPT, UR6, 0x3, URZ ;  /* 0x00000003060e7890 */ /* 0x000fe2000fffe0ff */
[----:B------:R-:W-:Y:S01]  /*1280*/  IMAD.X R18, RZ, RZ, R6, P1 ;  /* 0x000000ffff127224 */ /* 0x000fe200008e0606 */
[----:B------:R-:W-:-:S03]  /*1290*/  LEA R4, P0, R5, UR10, 0x2 ;  /* 0x0000000a05047c11 */ /* 0x000fc6000f8010ff */
[----:B------:R-:W3:Y:S01]  /*12a0*/  LDG.E R15, desc[UR8][R14.64] ;  /* 0x000000080e0f7981 */ /* 0x000ee2000c1e1900 */
[----:B------:R-:W-:Y:S02]  /*12b0*/  IADD3 R7, P1, PT, R10, UR14, RZ ;  /* 0x0000000e0a077c10 */ /* 0x000fe4000ff3e0ff */
[----:B------:R-:W-:Y:S02]  /*12c0*/  LEA.HI.X R5, R5, UR11, R18, 0x2, P0 ;  /* 0x0000000b05057c11 */ /* 0x000fe400080f1412 */
[----:B------:R-:W-:Y:S01]  /*12d0*/  LEA R18, P0, R7, UR10, 0x2 ;  /* 0x0000000a07127c11 */ /* 0x000fe2000f8010ff */
[----:B------:R-:W-:-:S03]  /*12e0*/  IMAD.X R20, RZ, RZ, R6, P1 ;  /* 0x000000ffff147224 */ /* 0x000fc600008e0606 */
[----:B------:R-:W4:Y:S02]  /*12f0*/  LDG.E R5, desc[UR8][R4.64] ;  /* 0x0000000804057981 */ /* 0x000f24000c1e1900 */
[----:B------:R-:W-:-:S06]  /*1300*/  LEA.HI.X R19, R7, UR11, R20, 0x2, P0 ;  /* 0x0000000b07137c11 */ /* 0x000fcc00080f1414 */
[----:B------:R-:W5:Y:S01]  /*1310*/  LDG.E R19, desc[UR8][R18.64] ;  /* 0x0000000812137981 */ /* 0x000f62000c1e1900 */
[C---:B------:R-:W-:Y:S01]  /*1320*/  ISETP.GE.U32.AND P0, PT, R12.reuse, UR6, PT ;  /* 0x000000060c007c0c */ /* 0x040fe2000bf06070 */
[----:B------:R-:W-:Y:S01]  /*1330*/  UIADD3 UR6, UPT, UPT, UR6, 0x4, URZ ;  /* 0x0000000406067890 */ /* 0x000fe2000fffe0ff */
[----:B------:R-:W-:Y:S02]  /*1340*/  ISETP.GE.U32.AND P2, PT, R12, UR13, PT ;  /* 0x0000000d0c007c0c */ /* 0x000fe4000bf46070 */
[----:B------:R-:W-:Y:S01]  /*1350*/  ISETP.GE.U32.AND.EX P1, PT, R16, UR7, PT, P0 ;  /* 0x0000000710007c0c */ /* 0x000fe2000bf26100 */
[----:B------:R-:W-:Y:S01]  /*1360*/  UMOV UR7, URZ ;  /* 0x000000ff00077c82 */ /* 0x000fe20008000000 */
[----:B------:R-:W-:-:S04]  /*1370*/  ISETP.GE.U32.AND P0, PT, R12, UR12, PT ;  /* 0x0000000c0c007c0c */ /* 0x000fc8000bf06070 */
[----:B------:R-:W-:Y:S02]  /*1380*/  ISETP.GE.U32.AND.EX P0, PT, R16, RZ, PT, P0 ;  /* 0x000000ff1000720c */ /* 0x000fe40003f06100 */
[----:B--2---:R-:W-:-:S05]  /*1390*/  FSETP.GT.AND P3, PT, R9, R0, PT ;  /* 0x000000000900720b */ /* 0x004fca0003f64000 */
[----:B------:R-:W-:Y:S02]  /*13a0*/  @P1 FSEL R0, R9, R0, P3 ;  /* 0x0000000009001208 */ /* 0x000fe40001800000 */
[----:B------:R-:W-:Y:S02]  /*13b0*/  ISETP.GE.U32.AND.EX P1, PT, R16, RZ, PT, P2 ;  /* 0x000000ff1000720c */ /* 0x000fe40003f26120 */
[----:B---3--:R-:W-:-:S04]  /*13c0*/  FSETP.GT.AND P2, PT, R15, R0, PT ;  /* 0x000000000f00720b */ /* 0x008fc80003f44000 */
[----:B------:R-:W-:Y:S02]  /*13d0*/  @P0 FSEL R0, R15, R0, P2 ;  /* 0x000000000f000208 */ /* 0x000fe40001000000 */
[----:B------:R-:W-:Y:S02]  /*13e0*/  ISETP.GE.U32.AND P0, PT, R12, UR14, PT ;  /* 0x0000000e0c007c0c */ /* 0x000fe4000bf06070 */
[CC--:B----4-:R-:W-:Y:S02]  /*13f0*/  FSETP.GT.AND P2, PT, R5.reuse, R0.reuse, PT ;  /* 0x000000000500720b */ /* 0x0d0fe40003f44000 */
[----:B------:R-:W-:Y:S02]  /*1400*/  ISETP.GE.U32.AND.EX P0, PT, R16, RZ, PT, P0 ;  /* 0x000000ff1000720c */ /* 0x000fe40003f06100 */
[----:B------:R-:W-:-:S04]  /*1410*/  @P1 FSEL R0, R5, R0, P2 ;  /* 0x0000000005001208 */ /* 0x000fc80001000000 */
[----:B-----5:R-:W-:-:S07]  /*1420*/  FSETP.GT.AND P1, PT, R19, R0, PT ;  /* 0x000000001300720b */ /* 0x020fce0003f24000 */
[----:B------:R-:W-:-:S07]  /*1430*/  @P0 FSEL R0, R19, R0, P1 ;  /* 0x0000000013000208 */ /* 0x000fce0000800000 */
.L_x_6:
[----:B------:R-:W-:Y:S05]  /*1440*/  BRA.U !UP1, `(.L_x_2) ;  /* 0x0000000109407547 */ /* 0x000fea000b800000 */
.L_x_7:
[----:B------:R-:W-:-:S04]  /*1450*/  IADD3 R5, P0, PT, R10, UR6, RZ ;  /* 0x000000060a057c10 */ /* 0x000fc8000ff1e0ff */
[----:B------:R-:W-:Y:S02]  /*1460*/  IADD3.X R8, PT, PT, R6, UR7, RZ, P0, !PT ;  /* 0x0000000706087c10 */ /* 0x000fe400087fe4ff */
[----:B0-----:R-:W-:-:S04]  /*1470*/  LEA R4, P0, R5, UR18, 0x2 ;  /* 0x0000001205047c11 */ /* 0x001fc8000f8010ff */
[----:B------:R-:W-:-:S06]  /*1480*/  LEA.HI.X R5, R5, UR19, R8, 0x2, P0 ;  /* 0x0000001305057c11 */ /* 0x000fcc00080f1408 */
[----:B------:R-:W2:Y:S01]  /*1490*/  LDG.E R5, desc[UR8][R4.64] ;  /* 0x0000000804057981 */ /* 0x000ea2000c1e1900 */
[----:B------:R-:W-:Y:S01]  /*14a0*/  UIADD3 UR5, UP0, UPT, UR5, -0x1, URZ ;  /* 0xffffffff05057890 */ /* 0x000fe2000ff1e0ff */
[----:B------:R-:W-:Y:S01]  /*14b0*/  ISETP.GE.U32.AND P0, PT, R12, UR6, PT ;  /* 0x000000060c007c0c */ /* 0x000fe2000bf06070 */
[----:B------:R-:W-:Y:S02]  /*14c0*/  UIADD3 UR6, UPT, UPT, UR6, 0x1, URZ ;  /* 0x0000000106067890 */ /* 0x000fe4000fffe0ff */
[----:B------:R-:W-:Y:S01]  /*14d0*/  UIADD3.X UR4, UPT, UPT, UR4, -0x1, URZ, UP0, !UPT ;  /* 0xffffffff04047890 */ /* 0x000fe200087fe4ff */
[----:B------:R-:W-:Y:S01]  /*14e0*/  ISETP.GE.U32.AND.EX P0, PT, R16, UR7, PT, P0 ;  /* 0x0000000710007c0c */ /* 0x000fe2000bf06100 */
[----:B------:R-:W-:Y:S01]  /*14f0*/  UISETP.NE.U32.AND UP0, UPT, UR5, URZ, UPT ;  /* 0x000000ff0500728c */ /* 0x000fe2000bf05070 */
[----:B------:R-:W-:-:S03]  /*1500*/  UMOV UR7, URZ ;  /* 0x000000ff00077c82 */ /* 0x000fc60008000000 */
[----:B------:R-:W-:Y:S01]  /*1510*/  UISETP.NE.AND.EX UP0, UPT, UR4, URZ, UPT, UP0 ;  /* 0x000000ff0400728c */ /* 0x000fe2000bf05300 */
[----:B--2---:R-:W-:-:S07]  /*1520*/  FSETP.GT.AND P1, PT, R5, R0, PT ;  /* 0x000000000500720b */ /* 0x004fce0003f24000 */
[----:B------:R-:W-:Y:S01]  /*1530*/  @P0 FSEL R0, R5, R0, P1 ;  /* 0x0000000005000208 */ /* 0x000fe20000800000 */
[----:B------:R-:W-:Y:S06]  /*1540*/  BRA.U UP0, `(.L_x_7) ;  /* 0xfffffffd00c07547 */ /* 0x000fec000b83ffff */
.L_x_2:
[----:B------:R-:W1:Y:S01]  /*1550*/  LDCU.64 UR6, c[0x0][0x398] ;  /* 0x00007300ff0677ac */ /* 0x000e620008000a00 */
[----:B------:R-:W-:Y:S01]  /*1560*/  IMAD.MOV.U32 R9, RZ, RZ, RZ ;  /* 0x000000ffff097224 */ /* 0x000fe200078e00ff */
[----:B-1----:R-:W-:-:S04]  /*1570*/  UISETP.NE.U32.AND UP0, UPT, UR6, URZ, UPT ;  /* 0x000000ff0600728c */ /* 0x002fc8000bf05070 */
[----:B------:R-:W-:-:S09]  /*1580*/  UISETP.NE.AND.EX UP0, UPT, UR7, URZ, UPT, UP0 ;  /* 0x000000ff0700728c */ /* 0x000fd2000bf05300 */
[----:B------:R-:W-:Y:S05]  /*1590*/  BRA.U !UP0, `(.L_x_8) ;  /* 0x0000002108207547 */ /* 0x000fea000b800000 */
[----:B------:R-:W-:Y:S02]  /*15a0*/  UISETP.GE.U32.AND UP0, UPT, UR6, 0x8, UPT ;  /* 0x000000080600788c */ /* 0x000fe4000bf06070 */
[----:B------:R-:W-:Y:S02]  /*15b0*/  ULOP3.LUT UR10, UR6, 0x7, URZ, 0xc0, !UPT ;  /* 0x00000007060a7892 */ /* 0x000fe4000f8ec0ff */
[----:B------:R-:W-:Y:S02]  /*15c0*/  UISETP.GE.U32.AND.EX UP0, UPT, UR7, URZ, UPT, UP0 ;  /* 0x000000ff0700728c */ /* 0x000fe4000bf06100 */
[----:B------:R-:W-:Y:S01]  /*15d0*/  UISETP.NE.U32.AND UP1, UPT, UR10, URZ, UPT ;  /* 0x000000ff0a00728c */ /* 0x000fe2000bf25070 */
[----:B------:R-:W-:Y:S01]  /*15e0*/  UMOV UR4, URZ ;  /* 0x000000ff00047c82 */ /* 0x000fe20008000000 */
[----:B------:R-:W-:Y:S02]  /*15f0*/  UMOV UR5, URZ ;  /* 0x000000ff00057c82 */ /* 0x000fe40008000000 */
[----:B------:R-:W-:-:S03]  /*1600*/  UISETP.NE.AND.EX UP1, UPT, URZ, URZ, UPT, UP1 ;  /* 0x000000ffff00728c */ /* 0x000fc6000bf25310 */
[----:B------:R-:W-:Y:S08]  /*1610*/  BRA.U !UP0, `(.L_x_9) ;  /* 0x0000000508b07547 */ /* 0x000ff0000b800000 */
[----:B------:R-:W1:Y:S01]  /*1620*/  LDCU.64 UR12, c[0x0][0x388] ;  /* 0x00007100ff0c77ac */ /* 0x000e620008000a00 */
[----:B------:R-:W2:Y:S01]  /*1630*/  LDCU UR5, c[0x0][0x39c] ;  /* 0x00007380ff0577ac */ /* 0x000ea20008000800 */
[----:B------:R-:W-:-:S07]  /*1640*/  ULOP3.LUT UR4, UR6, 0xfffffff8, URZ, 0xc0, !UPT ;  /* 0xfffffff806047892 */ /* 0x000fce000f8ec0ff */
[----:B------:R-:W-:Y:S01]  /*1650*/  UMOV UR6, UR4 ;  /* 0x0000000400067c82 */ /* 0x000fe20008000000 */
[----:B-1----:R-:W-:-:S04]  /*1660*/  LEA R8, P1, R10, UR12, 0x2 ;  /* 0x0000000c0a087c11 */ /* 0x002fc8000f8210ff */
[----:B------:R-:W-:Y:S01]  /*1670*/  IADD3 R8, P0, PT, R8, 0x10, RZ ;  /* 0x0000001008087810 */ /* 0x000fe20007f1e0ff */
[----:B--2---:R-:W-:Y:S01]  /*1680*/  UMOV UR7, UR5 ;  /* 0x0000000500077c82 */ /* 0x004fe20008000000 */
[----:B------:R-:W-:-:S05]  /*1690*/  LEA.HI.X R17, R10, UR13, R6, 0x2, P1 ;  /* 0x0000000d0a117c11 */ /* 0x000fca00088f1406 */
[----:B------:R-:W-:-:S07]  /*16a0*/  IMAD.X R17, RZ, RZ, R17, P0 ;  /* 0x000000ffff117224 */ /* 0x000fce00000e0611 */
.L_x_10:
[----:B-1----:R-:W-:Y:S02]  /*16b0*/  IMAD.MOV.U32 R4, RZ, RZ, R8 ;  /* 0x000000ffff047224 */ /* 0x002fe400078e0008 */
[----:B------:R-:W-:-:S05]  /*16c0*/  IMAD.MOV.U32 R5, RZ, RZ, R17 ;  /* 0x000000ffff057224 */ /* 0x000fca00078e0011 */
[----:B------:R-:W2:Y:S04]  /*16d0*/  LDG.E R15, desc[UR8][R4.64+-0x10] ;  /* 0xfffff008040f7981 */ /* 0x000ea8000c1e1900 */
[----:B------:R-:W3:Y:S04]  /*16e0*/  LDG.E R29, desc[UR8][R4.64+-0xc] ;  /* 0xfffff408041d7981 */ /* 0x000ee8000c1e1900 */
[----:B------:R-:W4:Y:S04]  /*16f0*/  LDG.E R27, desc[UR8][R4.64+-0x8] ;  /* 0xfffff808041b7981 */ /* 0x000f28000c1e1900 */
[----:B------:R-:W5:Y:S04]  /*1700*/  LDG.E R25, desc[UR8][R4.64+-0x4] ;  /* 0xfffffc0804197981 */ /* 0x000f68000c1e1900 */
[----:B------:R-:W5:Y:S04]  /*1710*/  LDG.E R13, desc[UR8][R4.64] ;  /* 0x00000008040d7981 */ /* 0x000f68000c1e1900 */
[----:B------:R-:W5:Y:S04]  /*1720*/  LDG.E R7, desc[UR8][R4.64+0x4] ;  /* 0x0000040804077981 */ /* 0x000f68000c1e1900 */
[----:B------:R-:W5:Y:S04]  /*1730*/  LDG.E R23, desc[UR8][R4.64+0x8] ;  /* 0x0000080804177981 */ /* 0x000f68000c1e1900 */
[----:B------:R-:W5:Y:S01]  /*1740*/  LDG.E R21, desc[UR8][R4.64+0xc] ;  /* 0x00000c0804157981 */ /* 0x000f62000c1e1900 */
[----:B------:R-:W-:Y:S01]  /*1750*/  IMAD.MOV.U32 R20, RZ, RZ, 0x3bbb989d ;  /* 0x3bbb989dff147424 */ /* 0x000fe200078e00ff */
[----:B------:R-:W-:Y:S01]  /*1760*/  UIADD3 UR6, UP0, UPT, UR6, -0x8, URZ ;  /* 0xfffffff806067890 */ /* 0x000fe2000ff1e0ff */
[----:B------:R-:W-:-:S03]  /*1770*/  IMAD.MOV.U32 R19, RZ, RZ, 0x437c0000 ;  /* 0x437c0000ff137424 */ /* 0x000fc600078e00ff */
[----:B------:R-:W-:Y:S02]  /*1780*/  UIADD3.X UR7, UPT, UPT, UR7, -0x1, URZ, UP0, !UPT ;  /* 0xffffffff07077890 */ /* 0x000fe400087fe4ff */
[----:B------:R-:W-:-:S04]  /*1790*/  UISETP.NE.U32.AND UP0, UPT, UR6, URZ, UPT ;  /* 0x000000ff0600728c */ /* 0x000fc8000bf05070 */
[----:B------:R-:W-:Y:S01]  /*17a0*/  UISETP.NE.AND.EX UP0, UPT, UR7, URZ, UPT, UP0 ;  /* 0x000000ff0700728c */ /* 0x000fe2000bf05300 */
[----:B--2---:R-:W-:-:S04]  /*17b0*/  FADD R15, R15, -R0 ;  /* 0x800000000f0f7221 */ /* 0x004fc80000000000 */
[----:B------:R-:W-:Y:S01]  /*17c0*/  FFMA.SAT R8, R15, R20, 0.5 ;  /* 0x3f0000000f087423 */ /* 0x000fe20000002014 */
[----:B---3--:R-:W-:-:S03]  /*17d0*/  FADD R29, R29, -R0 ;  /* 0x800000001d1d7221 */ /* 0x008fc60000000000 */
[-C--:B------:R-:W-:Y:S01]  /*17e0*/  FFMA.RM R9, R8, R19.reuse, 12582913 ;  /* 0x4b40000108097423 */ /* 0x080fe20000004013 */
[--C-:B----4-:R-:W-:Y:S01]  /*17f0*/  FADD R27, R27, -R0.reuse ;  /* 0x800000001b1b7221 */ /* 0x110fe20000000000 */
[-C--:B------:R-:W-:Y:S02]  /*1800*/  FFMA.SAT R18, R29, R20.reuse, 0.5 ;  /* 0x3f0000001d127423 */ /* 0x080fe40000002014 */
[----:B------:R-:W-:Y:S01]  /*1810*/  FADD R8, R9, -12583039 ;  /* 0xcb40007f09087421 */ /* 0x000fe20000000000 */
[-C--:B------:R-:W-:Y:S01]  /*1820*/  FFMA.SAT R14, R27, R20.reuse, 0.5 ;  /* 0x3f0000001b0e7423 */ /* 0x080fe20000002014 */
[-C--:B------:R-:W-:Y:S01]  /*1830*/  FFMA.RM R18, R18, R19.reuse, 12582913 ;  /* 0x4b40000112127423 */ /* 0x080fe20000004013 */
[----:B-----5:R-:W-:Y:S01]  /*1840*/  FADD R25, R25, -R0 ;  /* 0x8000000019197221 */ /* 0x020fe20000000000 */
[----:B------:R-:W-:Y:S01]  /*1850*/  FFMA R8, R15, 1.4426950216293334961, -R8 ;  /* 0x3fb8aa3b0f087823 */ /* 0x000fe20000000808 */
[----:B------:R-:W-:Y:S01]  /*1860*/  FFMA.RM R17, R14, R19, 12582913 ;  /* 0x4b4000010e117423 */ /* 0x000fe20000004013 */
[----:B------:R-:W-:Y:S01]  /*1870*/  FADD R12, R18, -12583039 ;  /* 0xcb40007f120c7421 */ /* 0x000fe20000000000 */
[----:B------:R-:W-:Y:S01]  /*1880*/  FFMA.SAT R14, R25, R20, 0.5 ;  /* 0x3f000000190e7423 */ /* 0x000fe20000002014 */
[----:B------:R-:W-:Y:S01]  /*1890*/  FFMA R16, R15, 1.925963033500011079e-08, R8 ;  /* 0x32a570600f107823 */ /* 0x000fe20000000008 */
[----:B------:R-:W-:-:S02]  /*18a0*/  IMAD.SHL.U32 R9, R9, 0x800000, RZ ;  /* 0x0080000009097824 */ /* 0x000fc400078e00ff */
[----:B------:R-:W-:Y:S01]  /*18b0*/  FFMA R8, R29, 1.4426950216293334961, -R12 ;  /* 0x3fb8aa3b1d087823 */ /* 0x000fe2000000080c */
[-C--:B------:R-:W-:Y:S01]  /*18c0*/  FFMA.RM R15, R14, R19.reuse, 12582913 ;  /* 0x4b4000010e0f7423 */ /* 0x080fe20000004013 */
[----:B------:R-:W-:Y:S01]  /*18d0*/  FADD R12, R17, -12583039 ;  /* 0xcb40007f110c7421 */ /* 0x000fe20000000000 */
[----:B------:R-:W-:Y:S01]  /*18e0*/  FADD R23, R23, -R0 ;  /* 0x8000000017177221 */ /* 0x000fe20000000000 */
[----:B------:R-:W-:Y:S01]  /*18f0*/  FFMA R8, R29, 1.925963033500011079e-08, R8 ;  /* 0x32a570601d087823 */ /* 0x000fe20000000008 */
[----:B------:R-:W-:Y:S01]  /*1900*/  FADD R14, R15, -12583039 ;  /* 0xcb40007f0f0e7421 */ /* 0x000fe20000000000 */
[----:B------:R-:W-:Y:S01]  /*1910*/  FADD R29, R13, -R0 ;  /* 0x800000000d1d7221 */ /* 0x000fe20000000000 */
[----:B------:R-:W-:Y:S01]  /*1920*/  FFMA R24, R27, 1.4426950216293334961, -R12 ;  /* 0x3fb8aa3b1b187823 */ /* 0x000fe2000000080c */
[----:B------:R-:W-:Y:S01]  /*1930*/  FADD R12, R7, -R0 ;  /* 0x80000000070c7221 */ /* 0x000fe20000000000 */
[----:B------:R-:W-:Y:S01]  /*1940*/  FFMA R14, R25, 1.4426950216293334961, -R14 ;  /* 0x3fb8aa3b190e7823 */ /* 0x000fe2000000080e */
[-C--:B------:R-:W-:Y:S01]  /*1950*/  FFMA.SAT R26, R29, R20.reuse, 0.5 ;  /* 0x3f0000001d1a7423 */ /* 0x080fe20000002014 */
[----:B------:R-:W-:Y:S01]  /*1960*/  FADD R21, R21, -R0 ;  /* 0x8000000015157221 */ /* 0x000fe20000000000 */
[-C--:B------:R-:W-:Y:S01]  /*1970*/  FFMA.SAT R28, R12, R20.reuse, 0.5 ;  /* 0x3f0000000c1c7423 */ /* 0x080fe20000002014 */
[----:B------:R-:W-:Y:S01]  /*1980*/  FFMA R22, R25, 1.925963033500011079e-08, R14 ;  /* 0x32a5706019167823 */ /* 0x000fe2000000000e */
[-C--:B------:R-:W-:Y:S01]  /*1990*/  FFMA.RM R14, R26, R19.reuse, 12582913 ;  /* 0x4b4000011a0e7423 */ /* 0x080fe20000004013 */
[----:B------:R-:W1:Y:S01]  /*19a0*/  MUFU.EX2 R16, R16 ;  /* 0x0000001000107308 */ /* 0x000e620000000800 */
[----:B------:R-:W-:Y:S01]  /*19b0*/  FFMA.RM R13, R28, R19, 12582913 ;  /* 0x4b4000011c0d7423 */ /* 0x000fe20000004013 */
[----:B------:R-:W-:Y:S01]  /*19c0*/  FFMA.SAT R28, R21, R20, 0.5 ;  /* 0x3f000000151c7423 */ /* 0x000fe20000002014 */
[----:B------:R-:W-:Y:S01]  /*19d0*/  FADD R26, R14, -12583039 ;  /* 0xcb40007f0e1a7421 */ /* 0x000fe20000000000 */
[----:B------:R-:W-:Y:S01]  /*19e0*/  FFMA R24, R27, 1.925963033500011079e-08, R24 ;  /* 0x32a570601b187823 */ /* 0x000fe20000000018 */
[----:B------:R-:W-:Y:S01]  /*19f0*/  FADD R7, R13, -12583039 ;  /* 0xcb40007f0d077421 */ /* 0x000fe20000000000 */
[----:B------:R-:W-:-:S02]  /*1a00*/  IMAD.SHL.U32 R15, R15, 0x800000, RZ ;  /* 0x008000000f0f7824 */ /* 0x000fc400078e00ff */
[C---:B------:R-:W-:Y:S01]  /*1a10*/  FFMA R26, R29.reuse, 1.4426950216293334961, -R26 ;  /* 0x3fb8aa3b1d1a7823 */ /* 0x040fe2000000081a */
[----:B------:R-:W2:Y:S01]  /*1a20*/  MUFU.EX2 R8, R8 ;  /* 0x0000000800087308 */ /* 0x000ea20000000800 */
[----:B------:R-:W-:Y:S01]  /*1a30*/  FFMA R25, R12, 1.4426950216293334961, -R7 ;  /* 0x3fb8aa3b0c197823 */ /* 0x000fe20000000807 */
[----:B------:R-:W-:Y:S02]  /*1a40*/  IMAD.SHL.U32 R14, R14, 0x800000, RZ ;  /* 0x008000000e0e7824 */ /* 0x000fe400078e00ff */
[----:B------:R-:W-:Y:S01]  /*1a50*/  FFMA R7, R29, 1.925963033500011079e-08, R26 ;  /* 0x32a570601d077823 */ /* 0x000fe2000000001a */
[----:B------:R-:W-:Y:S01]  /*1a60*/  FFMA.SAT R26, R23, R20, 0.5 ;  /* 0x3f000000171a7423 */ /* 0x000fe20000002014 */
[----:B------:R-:W-:Y:S01]  /*1a70*/  FFMA R12, R12, 1.925963033500011079e-08, R25 ;  /* 0x32a570600c0c7823 */ /* 0x000fe20000000019 */
[----:B------:R-:W-:Y:S02]  /*1a80*/  IMAD.SHL.U32 R25, R17, 0x800000, RZ ;  /* 0x0080000011197824 */ /* 0x000fe400078e00ff */
[-C--:B------:R-:W-:Y:S01]  /*1a90*/  FFMA.RM R20, R26, R19.reuse, 12582913 ;  /* 0x4b4000011a147423 */ /* 0x080fe20000004013 */
[----:B------:R-:W-:Y:S01]  /*1aa0*/  FFMA.RM R19, R28, R19, 12582913 ;  /* 0x4b4000011c137423 */ /* 0x000fe20000004013 */
[----:B-1----:R-:W-:Y:S01]  /*1ab0*/  FMUL R17, R9, R16 ;  /* 0x0000001009117220 */ /* 0x002fe20000400000 */
[----:B------:R-:W1:Y:S01]  /*1ac0*/  MUFU.EX2 R24, R24 ;  /* 0x0000001800187308 */ /* 0x000e620000000800 */
[C---:B------:R-:W-:Y:S01]  /*1ad0*/  FADD R26, R20.reuse, -12583039 ;  /* 0xcb40007f141a7421 */ /* 0x040fe20000000000 */
[----:B------:R-:W-:Y:S01]  /*1ae0*/  FADD R28, R19, -12583039 ;  /* 0xcb40007f131c7421 */ /* 0x000fe20000000000 */
[----:B------:R-:W-:Y:S01]  /*1af0*/  IMAD.SHL.U32 R13, R13, 0x800000, RZ ;  /* 0x008000000d0d7824 */ /* 0x000fe200078e00ff */
[----:B------:R3:W-:Y:S01]  /*1b00*/  STG.E desc[UR8][R4.64+-0x10], R17 ;  /* 0xfffff01104007986 */ /* 0x0007e2000c101908 */
[----:B------:R-:W-:Y:S01]  /*1b10*/  FFMA R26, R23, 1.4426950216293334961, -R26 ;  /* 0x3fb8aa3b171a7823 */ /* 0x000fe2000000081a */
[----:B------:R-:W-:Y:S01]  /*1b20*/  FFMA R28, R21, 1.4426950216293334961, -R28 ;  /* 0x3fb8aa3b151c7823 */ /* 0x000fe2000000081c */
[----:B------:R-:W-:Y:S01]  /*1b30*/  IMAD.SHL.U32 R20, R20, 0x800000, RZ ;  /* 0x0080000014147824 */ /* 0x000fe200078e00ff */
[----:B------:R-:W4:Y:S01]  /*1b40*/  MUFU.EX2 R22, R22 ;  /* 0x0000001600167308 */ /* 0x000f220000000800 */
[----:B------:R-:W-:Y:S01]  /*1b50*/  FFMA R26, R23, 1.925963033500011079e-08, R26 ;  /* 0x32a57060171a7823 */ /* 0x000fe2000000001a */
[----:B------:R-:W-:Y:S01]  /*1b60*/  FFMA R28, R21, 1.925963033500011079e-08, R28 ;  /* 0x32a57060151c7823 */ /* 0x000fe2000000001c */
[----:B------:R-:W-:-:S04]  /*1b70*/  IMAD.SHL.U32 R23, R18, 0x800000, RZ ;  /* 0x0080000012177824 */ /* 0x000fc800078e00ff */
[----:B--2---:R-:W-:Y:S01]  /*1b80*/  FMUL R23, R23, R8 ;  /* 0x0000000817177220 */ /* 0x004fe20000400000 */
[----:B------:R-:W2:Y:S01]  /*1b90*/  MUFU.EX2 R7, R7 ;  /* 0x0000000700077308 */ /* 0x000ea20000000800 */
[----:B------:R-:W-:Y:S02]  /*1ba0*/  IMAD.SHL.U32 R8, R19, 0x800000, RZ ;  /* 0x0080000013087824 */ /* 0x000fe400078e00ff */
[----:B-1----:R-:W-:Y:S01]  /*1bb0*/  FMUL R25, R25, R24 ;  /* 0x0000001819197220 */ /* 0x002fe20000400000 */
[----:B------:R1:W-:Y:S04]  /*1bc0*/  STG.E desc[UR8][R4.64+-0xc], R23 ;  /* 0xfffff41704007986 */ /* 0x0003e8000c101908 */
[----:B------:R-:W5:Y:S01]  /*1bd0*/  MUFU.EX2 R12, R12 ;  /* 0x0000000c000c7308 */ /* 0x000f620000000800 */
[----:B----4-:R-:W-:Y:S01]  /*1be0*/  FMUL R15, R15, R22 ;  /* 0x000000160f0f7220 */ /* 0x010fe20000400000 */
[----:B------:R1:W-:Y:S04]  /*1bf0*/  STG.E desc[UR8][R4.64+-0x8], R25 ;  /* 0xfffff81904007986 */ /* 0x0003e8000c101908 */
[----:B------:R1:W-:Y:S02]  /*1c00*/  STG.E desc[UR8][R4.64+-0x4], R15 ;  /* 0xfffffc0f04007986 */ /* 0x0003e4000c101908 */
[----:B------:R-:W4:Y:S01]  /*1c10*/  MUFU.EX2 R21, R26 ;  /* 0x0000001a00157308 */ /* 0x000f220000000800 */
[----:B--2---:R-:W-:-:S05]  /*1c20*/  FMUL R7, R14, R7 ;  /* 0x000000070e077220 */ /* 0x004fca0000400000 */
[----:B------:R1:W-:Y:S02]  /*1c30*/  STG.E desc[UR8][R4.64], R7 ;  /* 0x0000000704007986 */ /* 0x0003e4000c101908 */
[----:B------:R-:W2:Y:S01]  /*1c40*/  MUFU.EX2 R9, R28 ;  /* 0x0000001c00097308 */ /* 0x000ea20000000800 */
[----:B-----5:R-:W-:-:S05]  /*1c50*/  FMUL R13, R13, R12 ;  /* 0x0000000c0d0d7220 */ /* 0x020fca0000400000 */
[----:B------:R1:W-:Y:S01]  /*1c60*/  STG.E desc[UR8][R4.64+0x4], R13 ;  /* 0x0000040d04007986 */ /* 0x0003e2000c101908 */
[----:B----4-:R-:W-:-:S05]  /*1c70*/  FMUL R21, R20, R21 ;  /* 0x0000001514157220 */ /* 0x010fca0000400000 */
[----:B------:R1:W-:Y:S01]  /*1c80*/  STG.E desc[UR8][R4.64+0x8], R21 ;  /* 0x0000081504007986 */ /* 0x0003e2000c101908 */
[----:B--2---:R-:W-:Y:S01]  /*1c90*/  FMUL R9, R8, R9 ;  /* 0x0000000908097220 */ /* 0x004fe20000400000 */
[----:B------:R-:W-:-:S04]  /*1ca0*/  IADD3 R8, P0, PT, R4, 0x20, RZ ;  /* 0x0000002004087810 */ /* 0x000fc80007f1e0ff */
[----:B------:R1:W-:Y:S01]  /*1cb0*/  STG.E desc[UR8][R4.64+0xc], R9 ;  /* 0x00000c0904007986 */ /* 0x0003e2000c101908 */
[----:B---3--:R-:W-:Y:S01]  /*1cc0*/  IMAD.X R17, RZ, RZ, R5, P0 ;  /* 0x000000ffff117224 */ /* 0x008fe200000e0605 */
[----:B------:R-:W-:Y:S07]  /*1cd0*/  BRA.U UP0, `(.L_x_10) ;  /* 0xfffffff900747547 */ /* 0x000fee000b83ffff */
.L_x_9:
[----:B------:R-:W-:Y:S05]  /*1ce0*/  BRA.U !UP1, `(.L_x_11) ;  /* 0x0000000909247547 */ /* 0x000fea000b800000 */
[----:B------:R-:W2:Y:S01]  /*1cf0*/  LDCU UR6, c[0x0][0x398] ;  /* 0x00007300ff0677ac */ /* 0x000ea20008000800 */
[----:B------:R-:W-:-:S04]  /*1d00*/  UISETP.GE.U32.AND UP1, UPT, UR10, 0x4, UPT ;  /* 0x000000040a00788c */ /* 0x000fc8000bf26070 */
[----:B------:R-:W-:Y:S02]  /*1d10*/  UISETP.GE.U32.AND.EX UP1, UPT, URZ, URZ, UPT, UP1 ;  /* 0x000000ffff00728c */ /* 0x000fe4000bf26110 */
[----:B--2---:R-:W-:-:S04]  /*1d20*/  ULOP3.LUT UR7, UR6, 0x3, URZ, 0xc0, !UPT ;  /* 0x0000000306077892 */ /* 0x004fc8000f8ec0ff */
[----:B------:R-:W-:-:S04]  /*1d30*/  UISETP.NE.U32.AND UP0, UPT, UR7, URZ, UPT ;  /* 0x000000ff0700728c */ /* 0x000fc8000bf05070 */
[----:B------:R-:W-:Y:S01]  /*1d40*/  UISETP.NE.AND.EX UP0, UPT, URZ, URZ, UPT, UP0 ;  /* 0x000000ffff00728c */ /* 0x000fe2000bf05300 */
[----:B------:R-:W-:Y:S10]  /*1d50*/  BRA.U !UP1, `(.L_x_12) ;  /* 0x0000000509107547 */ /* 0x000ff4000b800000 */
[----:B------:R-:W2:Y:S01]  /*1d60*/  LDCU.64 UR12, c[0x0][0x388] ;  /* 0x00007100ff0c77ac */ /* 0x000ea20008000a00 */
[----:B-1----:R-:W-:-:S04]  /*1d70*/  IADD3 R5, P0, PT, R10, UR4, RZ ;  /* 0x000000040a057c10 */ /* 0x002fc8000ff1e0ff */
[----:B------:R-:W-:Y:S02]  /*1d80*/  IADD3.X R8, PT, PT, R6, UR5, RZ, P0, !PT ;  /* 0x0000000506087c10 */ /* 0x000fe400087fe4ff */
[----:B--2---:R-:W-:-:S04]  /*1d90*/  LEA R4, P0, R5, UR12, 0x2 ;  /* 0x0000000c05047c11 */ /* 0x004fc8000f8010ff */
[----:B------:R-:W-:-:S05]  /*1da0*/  LEA.HI.X R5, R5, UR13, R8, 0x2, P0 ;  /* 0x0000000d05057c11 */ /* 0x000fca00080f1408 */
[----:B------:R-:W2:Y:S01]  /*1db0*/  LDG.E R9, desc[UR8][R4.64] ;  /* 0x0000000804097981 */ /* 0x000ea2000c1e1900 */
[----:B------:R-:W-:Y:S01]  /*1dc0*/  IMAD.MOV.U32 R7, RZ, RZ, 0x3bbb989d ;  /* 0x3bbb989dff077424 */ /* 0x000fe200078e00ff */
[----:B------:R-:W-:Y:S01]  /*1dd0*/  UIADD3 UR5, UPT, UPT, UR4, 0x1, URZ ;  /* 0x0000000104057890 */ /* 0x000fe2000fffe0ff */
[----:B------:R-:W-:-:S05]  /*1de0*/  IMAD.MOV.U32 R12, RZ, RZ, 0x437c0000 ;  /* 0x437c0000ff0c7424 */ /* 0x000fca00078e00ff */
[----:B------:R-:W-:-:S05]  /*1df0*/  IADD3 R15, P0, PT, R10, UR5, RZ ;  /* 0x000000050a0f7c10 */ /* 0x000fca000ff1e0ff */
[----:B------:R-:W-:Y:S02]  /*1e00*/  IMAD.X R16, RZ, RZ, R6, P0 ;  /* 0x000000ffff107224 */ /* 0x000fe400000e0606 */
[----:B--2---:R-:W-:-:S04]  /*1e10*/  FADD R8, R9, -R0 ;  /* 0x8000000009087221 */ /* 0x004fc80000000000 */
[----:B------:R-:W-:-:S04]  /*1e20*/  FFMA.SAT R9, R8, R7, 0.5 ;  /* 0x3f00000008097423 */ /* 0x000fc80000002007 */
[----:B------:R-:W-:-:S04]  /*1e30*/  FFMA.RM R9, R9, R12, 12582913 ;  /* 0x4b40000109097423 */ /* 0x000fc8000000400c */
[C---:B------:R-:W-:Y:S01]  /*1e40*/  FADD R13, R9.reuse, -12583039 ;  /* 0xcb40007f090d7421 */ /* 0x040fe20000000000 */
[----:B------:R-:W-:-:S03]  /*1e50*/  IMAD.SHL.U32 R14, R9, 0x800000, RZ ;  /* 0x00800000090e7824 */ /* 0x000fc600078e00ff */
[----:B------:R-:W-:-:S04]  /*1e60*/  FFMA R13, R8, 1.4426950216293334961, -R13 ;  /* 0x3fb8aa3b080d7823 */ /* 0x000fc8000000080d */
[----:B------:R-:W-:Y:S01]  /*1e70*/  FFMA R13, R8, 1.925963033500011079e-08, R13 ;  /* 0x32a57060080d7823 */ /* 0x000fe2000000000d */
[----:B------:R-:W-:-:S04]  /*1e80*/  LEA R8, P0, R15, UR12, 0x2 ;  /* 0x0000000c0f087c11 */ /* 0x000fc8000f8010ff */
[----:B------:R-:W-:Y:S01]  /*1e90*/  LEA.HI.X R9, R15, UR13, R16, 0x2, P0 ;  /* 0x0000000d0f097c11 */ /* 0x000fe200080f1410 */
[----:B------:R-:W1:Y:S02]  /*1ea0*/  MUFU.EX2 R13, R13 ;  /* 0x0000000d000d7308 */ /* 0x000e640000000800 */
[----:B-1----:R-:W-:-:S05]  /*1eb0*/  FMUL R15, R14, R13 ;  /* 0x0000000d0e0f7220 */ /* 0x002fca0000400000 */
[----:B------:R1:W-:Y:S04]  /*1ec0*/  STG.E desc[UR8][R4.64], R15 ;  /* 0x0000000f04007986 */ /* 0x0003e8000c101908 */
[----:B------:R-:W2:Y:S01]  /*1ed0*/  LDG.E R17, desc[UR8][R8.64] ;  /* 0x0000000808117981 */ /* 0x000ea2000c1e1900 */
[----:B------:R-:W-:-:S06]  /*1ee0*/  UIADD3 UR5, UPT, UPT, UR4, 0x2, URZ ;  /* 0x0000000204057890 */ /* 0x000fcc000fffe0ff */
[----:B------:R-:W-:-:S05]  /*1ef0*/  IADD3 R16, P0, PT, R10, UR5, RZ ;  /* 0x000000050a107c10 */ /* 0x000fca000ff1e0ff */
[----:B-1----:R-:W-:Y:S01]  /*1f00*/  IMAD.X R5, RZ, RZ, R6, P0 ;  /* 0x000000ffff057224 */ /* 0x002fe200000e0606 */
[----:B------:R-:W-:-:S04]  /*1f10*/  LEA R4, P0, R16, UR12, 0x2 ;  /* 0x0000000c10047c11 */ /* 0x000fc8000f8010ff */
[----:B------:R-:W-:Y:S01]  /*1f20*/  LEA.HI.X R5, R16, UR13, R5, 0x2, P0 ;  /* 0x0000000d10057c11 */ /* 0x000fe200080f1405 */
[----:B--2---:R-:W-:-:S04]  /*1f30*/  FADD R14, R17, -R0 ;  /* 0x80000000110e7221 */ /* 0x004fc80000000000 */
[----:B------:R-:W-:-:S04]  /*1f40*/  FFMA.SAT R17, R14, R7, 0.5 ;  /* 0x3f0000000e117423 */ /* 0x000fc80000002007 */
[----:B------:R-:W-:-:S04]  /*1f50*/  FFMA.RM R17, R17, R12, 12582913 ;  /* 0x4b40000111117423 */ /* 0x000fc8000000400c */
[C---:B------:R-:W-:Y:S01]  /*1f60*/  FADD R13, R17.reuse, -12583039 ;  /* 0xcb40007f110d7421 */ /* 0x040fe20000000000 */
[----:B------:R-:W-:-:S03]  /*1f70*/  IMAD.SHL.U32 R17, R17, 0x800000, RZ ;  /* 0x0080000011117824 */ /* 0x000fc600078e00ff */
[----:B------:R-:W-:-:S04]  /*1f80*/  FFMA R13, R14, 1.4426950216293334961, -R13 ;  /* 0x3fb8aa3b0e0d7823 */ /* 0x000fc8000000080d */
[----:B------:R-:W-:-:S04]  /*1f90*/  FFMA R13, R14, 1.925963033500011079e-08, R13 ;  /* 0x32a570600e0d7823 */ /* 0x000fc8000000000d */
        /* <DEDUP_REMOVED lines=19> */
[----:B------:R-:W3:Y:S01]  /*20d0*/  LDG.E R17, desc[UR8][R8.64] ;  /* 0x0000000808117981 */ /* 0x000ee2000c1e1900 */
[----:B------:R-:W-:Y:S01]  /*20e0*/  UIADD3 UR4, UPT, UPT, UR4, 0x4, URZ ;  /* 0x0000000404047890 */ /* 0x000fe2000fffe0ff */
[----:B------:R-:W-:Y:S01]  /*20f0*/  UMOV UR5, URZ ;  /* 0x000000ff00057c82 */ /* 0x000fe20008000000 */
[----:B---3--:R-:W-:-:S04]  /*2100*/  FADD R14, R17, -R0 ;  /* 0x80000000110e7221 */ /* 0x008fc80000000000 */
        /* <DEDUP_REMOVED lines=8> */
[----:B------:R2:W-:Y:S02]  /*2190*/  STG.E desc[UR8][R8.64], R7 ;  /* 0x0000000708007986 */ /* 0x0005e4000c101908 */
.L_x_12:
[----:B------:R-:W-:Y:S05]  /*21a0*/  BRA.U !UP0, `(.L_x_11) ;  /* 0x0000000108f47547 */ /* 0x000fea000b800000 */
[----:B------:R-:W-:Y:S02]  /*21b0*/  UISETP.NE.U32.AND UP0, UPT, UR7, 0x1, UPT ;  /* 0x000000010700788c */ /* 0x000fe4000bf05070 */
[----:B------:R-:W-:Y:S02]  /*21c0*/  ULOP3.LUT UR6, UR6, 0x1, URZ, 0xc0, !UPT ;  /* 0x0000000106067892 */ /* 0x000fe4000f8ec0ff */
[----:B------:R-:W-:Y:S02]  /*21d0*/  UISETP.NE.AND.EX UP0, UPT, URZ, URZ, UPT, UP0 ;  /* 0x000000ffff00728c */ /* 0x000fe4000bf05300 */
[----:B------:R-:W-:-:S04]  /*21e0*/  UISETP.NE.U32.AND UP1, UPT, UR6, 0x1, UPT ;  /* 0x000000010600788c */ /* 0x000fc8000bf25070 */
[----:B------:R-:W-:-:S03]  /*21f0*/  UISETP.NE.U32.AND.EX UP1, UPT, URZ, URZ, UPT, UP1 ;  /* 0x000000ffff00728c */ /* 0x000fc6000bf25110 */
[----:B------:R-:W-:Y:S08]  /*2200*/  BRA.U !UP0, `(.L_x_13) ;  /* 0x0000000108907547 */ /* 0x000ff0000b800000 */
[----:B------:R-:W3:Y:S01]  /*2210*/  LDCU.64 UR6, c[0x0][0x388] ;  /* 0x00007100ff0677ac */ /* 0x000ee20008000a00 */
[----:B-12---:R-:W-:-:S04]  /*2220*/  IADD3 R5, P0, PT, R10, UR4, RZ ;  /* 0x000000040a057c10 */ /* 0x006fc8000ff1e0ff */
[----:B------:R-:W-:Y:S02]  /*2230*/  IADD3.X R8, PT, PT, R6, UR5, RZ, P0, !PT ;  /* 0x0000000506087c10 */ /* 0x000fe400087fe4ff */
[----:B---3--:R-:W-:-:S04]  /*2240*/  LEA R4, P0, R5, UR6, 0x2 ;  /* 0x0000000605047c11 */ /* 0x008fc8000f8010ff */
        /* <DEDUP_REMOVED lines=20> */
[----:B------:R-:W-:Y:S01]  /*2390*/  UIADD3 UR4, UPT, UPT, UR4, 0x2, URZ ;  /* 0x0000000204047890 */ /* 0x000fe2000fffe0ff */
[----:B------:R-:W-:Y:S01]  /*23a0*/  UMOV UR5, URZ ;  /* 0x000000ff00057c82 */ /* 0x000fe20008000000 */
        /* <DEDUP_REMOVED lines=10> */
.L_x_13:
[----:B------:R-:W-:Y:S05]  /*2450*/  BRA.U UP1, `(.L_x_11) ;  /* 0x0000000101487547 */ /* 0x000fea000b800000 */
[----:B------:R-:W4:Y:S01]  /*2460*/  LDCU.64 UR6, c[0x0][0x388] ;  /* 0x00007100ff0677ac */ /* 0x000f220008000a00 */
[----:B-123--:R-:W-:-:S04]  /*2470*/  IADD3 R5, P0, PT, R10, UR4, RZ ;  /* 0x000000040a057c10 */ /* 0x00efc8000ff1e0ff */
[----:B------:R-:W-:Y:S02]  /*2480*/  IADD3.X R8, PT, PT, R6, UR5, RZ, P0, !PT ;  /* 0x0000000506087c10 */ /* 0x000fe400087fe4ff */
[----:B----4-:R-:W-:-:S04]  /*2490*/  LEA R4, P0, R5, UR6, 0x2 ;  /* 0x0000000605047c11 */ /* 0x010fc8000f8010ff */
[----:B------:R-:W-:-:S05]  /*24a0*/  LEA.HI.X R5, R5, UR7, R8, 0x2, P0 ;  /* 0x0000000705057c11 */ /* 0x000fca00080f1408 */
[----:B------:R-:W2:Y:S01]  /*24b0*/  LDG.E R7, desc[UR8][R4.64] ;  /* 0x0000000804077981 */ /* 0x000ea2000c1e1900 */
[----:B------:R-:W-:Y:S02]  /*24c0*/  IMAD.MOV.U32 R8, RZ, RZ, 0x3bbb989d ;  /* 0x3bbb989dff087424 */ /* 0x000fe400078e00ff */
[----:B------:R-:W-:Y:S02]  /*24d0*/  IMAD.MOV.U32 R9, RZ, RZ, 0x437c0000 ;  /* 0x437c0000ff097424 */ /* 0x000fe400078e00ff */
        /* <DEDUP_REMOVED lines=10> */
.L_x_11:
[----:B------:R-:W5:Y:S01]  /*2580*/  LDCU.64 UR4, c[0x0][0x398] ;  /* 0x00007300ff0477ac */ /* 0x000f620008000a00 */
[----:B-123--:R-:W-:Y:S01]  /*2590*/  IMAD.MOV.U32 R9, RZ, RZ, RZ ;  /* 0x000000ffff097224 */ /* 0x00efe200078e00ff */
[----:B------:R-:W4:Y:S01]  /*25a0*/  LDCU.64 UR6, c[0x0][0x3a0] ;  /* 0x00007400ff0677ac */ /* 0x000f220008000a00 */
[----:B-----5:R-:W-:Y:S02]  /*25b0*/  UISETP.GE.U32.AND UP1, UPT, UR4, 0x10, UPT ;  /* 0x000000100400788c */ /* 0x020fe4000bf26070 */
[----:B------:R-:W-:Y:S02]  /*25c0*/  ULOP3.LUT UR21, UR4, 0xf, URZ, 0xc0, !UPT ;  /* 0x0000000f04157892 */ /* 0x000fe4000f8ec0ff */
[----:B------:R-:W-:Y:S01]  /*25d0*/  UISETP.GE.U32.AND.EX UP1, UPT, UR5, URZ, UPT, UP1 ;  /* 0x000000ff0500728c */ /* 0x000fe2000bf26110 */
[----:B----4-:R-:W-:Y:S01]  /*25e0*/  IADD3 R7, P0, PT, R2, UR6, RZ ;  /* 0x0000000602077c10 */ /* 0x010fe2000ff1e0ff */
[----:B------:R-:W-:Y:S01]  /*25f0*/  UISETP.NE.U32.AND UP0, UPT, UR21, URZ, UPT ;  /* 0x000000ff1500728c */ /* 0x000fe2000bf05070 */
[----:B------:R-:W-:-:S02]  /*2600*/  UMOV UR6, URZ ;  /* 0x000000ff00067c82 */ /* 0x000fc40008000000 */
[----:B------:R-:W-:Y:S01]  /*2610*/  IADD3.X R24, PT, PT, R3, UR7, RZ, P0, !PT ;  /* 0x0000000703187c10 */ /* 0x000fe200087fe4ff */
[----:B------:R-:W-:Y:S01]  /*2620*/  UISETP.NE.AND.EX UP0, UPT, URZ, URZ, UPT, UP0 ;  /* 0x000000ffff00728c */ /* 0x000fe2000bf05300 */
[----:B------:R-:W-:Y:S02]  /*2630*/  UMOV UR7, URZ ;  /* 0x000000ff00077c82 */ /* 0x000fe40008000000 */
[----:B------:R-:W-:Y:S08]  /*2640*/  BRA.U !UP1, `(.L_x_14) ;  /* 0x0000000509b47547 */ /* 0x000ff0000b800000 */
[----:B------:R-:W1:Y:S01]  /*2650*/  LDCU.64 UR12, c[0x0][0x388] ;  /* 0x00007100ff0c77ac */ /* 0x000e620008000a00 */
[----:B------:R-:W-:Y:S01]  /*2660*/  IMAD.MOV.U32 R9, RZ, RZ, RZ ;  /* 0x000000ffff097224 */ /* 0x000fe200078e00ff */
[----:B------:R-:W-:Y:S01]  /*2670*/  ULOP3.LUT UR6, UR4, 0xfffffff0, URZ, 0xc0, !UPT ;  /* 0xfffffff004067892 */ /* 0x000fe2000f8ec0ff */
[----:B------:R-:W2:Y:S02]  /*2680*/  LDCU UR7, c[0x0][0x39c] ;  /* 0x00007380ff0777ac */ /* 0x000ea40008000800 */
[----:B------:R-:W-:Y:S01]  /*2690*/  UMOV UR4, URZ ;  /* 0x000000ff00047c82 */ /* 0x000fe20008000000 */
[----:B------:R-:W-:Y:S01]  /*26a0*/  UMOV UR5, URZ ;  /* 0x000000ff00057c82 */ /* 0x000fe20008000000 */
[----:B-1----:R-:W-:-:S04]  /*26b0*/  LEA R4, P0, R10, UR12, 0x2 ;  /* 0x0000000c0a047c11 */ /* 0x002fc8000f8010ff */
[----:B------:R-:W-:Y:S02]  /*26c0*/  IADD3 R4, P1, PT, R4, 0x20, RZ ;  /* 0x0000002004047810 */ /* 0x000fe40007f3e0ff */
[----:B------:R-:W-:-:S05]  /*26d0*/  LEA.HI.X R5, R10, UR13, R6, 0x2, P0 ;  /* 0x0000000d0a057c11 */ /* 0x000fca00080f1406 */
[----:B--2---:R-:W-:-:S07]  /*26e0*/  IMAD.X R5, RZ, RZ, R5, P1 ;  /* 0x000000ffff057224 */ /* 0x004fce00008e0605 */
.L_x_15:
        /* <DEDUP_REMOVED lines=18> */
[C---:B------:R-:W-:Y:S01]  /*2810*/  ISETP.GT.U32.AND P0, PT, R7.reuse, UR4, PT ;  /* 0x0000000407007c0c */ /* 0x040fe2000bf04070 */
[----:B------:R-:W-:Y:S01]  /*2820*/  UIADD3 UR11, UP2, UPT, UR4, 0x3, URZ ;  /* 0x00000003040b7890 */ /* 0x000fe2000ff5e0ff */
[C---:B------:R-:W-:Y:S01]  /*2830*/  ISETP.GE.U32.AND.EX P1, PT, R24.reuse, UR5, PT, P1 ;  /* 0x0000000518007c0c */ /* 0x040fe2000bf26110 */
[----:B------:R-:W-:Y:S02]  /*2840*/  UIADD3.X UR13, UPT, UPT, URZ, UR5, URZ, UP1, !UPT ;  /* 0x00000005ff0d7290 */ /* 0x000fe40008ffe4ff */
[C---:B------:R-:W-:Y:S01]  /*2850*/  ISETP.GT.U32.AND.EX P0, PT, R24.reuse, UR5, PT, P0 ;  /* 0x0000000518007c0c */ /* 0x040fe2000bf04100 */
[----:B------:R-:W-:Y:S01]  /*2860*/  UIADD3 UR15, UP4, UPT, UR4, 0x4, URZ ;  /* 0x00000004040f7890 */ /* 0x000fe2000ff9e0ff */
[C---:B------:R-:W-:Y:S01]  /*2870*/  ISETP.GE.U32.AND P2, PT, R7.reuse, UR12, PT ;  /* 0x0000000c07007c0c */ /* 0x040fe2000bf46070 */
[----:B------:R-:W-:Y:S01]  /*2880*/  UIADD3.X UR12, UPT, UPT, URZ, UR5, URZ, UP2, !UPT ;  /* 0x00000005ff0c7290 */ /* 0x000fe200097fe4ff */
[----:B------:R-:W-:Y:S01]  /*2890*/  ISETP.GE.U32.AND P3, PT, R7, UR11, PT ;  /* 0x0000000b07007c0c */ /* 0x000fe2000bf66070 */
[----:B------:R-:W-:Y:S01]  /*28a0*/  UIADD3 UR14, UP5, UPT, UR4, 0x5, URZ ;  /* 0x00000005040e7890 */ /* 0x000fe2000ffbe0ff */
[----:B------:R-:W-:Y:S01]  /*28b0*/  ISETP.GE.U32.AND.EX P2, PT, R24, UR13, PT, P2 ;  /* 0x0000000d18007c0c */ /* 0x000fe2000bf46120 */
[----:B------:R-:W-:-:S02]  /*28c0*/  UIADD3.X UR20, UPT, UPT, URZ, UR5, URZ, UP4, !UPT ;  /* 0x00000005ff147290 */ /* 0x000fc4000a7fe4ff */
[----:B------:R-:W-:Y:S02]  /*28d0*/  UIADD3 UR13, UP6, UPT, UR4, 0x6, URZ ;  /* 0x00000006040d7890 */ /* 0x000fe4000ffde0ff */
[----:B0-----:R-:W-:Y:S02]  /*28e0*/  UIADD3.X UR19, UPT, UPT, URZ, UR5, URZ, UP5, !UPT ;  /* 0x00000005ff137290 */ /* 0x001fe4000affe4ff */
[----:B------:R-:W-:Y:S02]  /*28f0*/  UIADD3.X UR18, UPT, UPT, URZ, UR5, URZ, UP6, !UPT ;  /* 0x00000005ff127290 */ /* 0x000fe4000b7fe4ff */
[----:B------:R-:W-:Y:S02]  /*2900*/  UIADD3 UR11, UP2, UPT, UR4, 0x8, URZ ;  /* 0x00000008040b7890 */ /* 0x000fe4000ff5e0ff */
[----:B------:R-:W-:Y:S02]  /*2910*/  UIADD3 UR17, UP3, UPT, UR4, 0x9, URZ ;  /* 0x0000000904117890 */ /* 0x000fe4000ff7e0ff */
[----:B------:R-:W-:Y:S01]  /*2920*/  UIADD3 UR16, UP4, UPT, UR4, 0xa, URZ ;  /* 0x0000000a04107890 */ /* 0x000fe2000ff9e0ff */
[----:B--2---:R-:W-:Y:S01]  /*2930*/  @P1 FADD R9, R0, R9 ;  /* 0x0000000900091221 */ /* 0x004fe20000000000 */
[C---:B------:R-:W-:Y:S01]  /*2940*/  ISETP.GE.U32.AND.EX P1, PT, R24.reuse, UR12, PT, P3 ;  /* 0x0000000c18007c0c */ /* 0x040fe2000bf26130 */
[----:B------:R-:W-:Y:S01]  /*2950*/  UIADD3 UR12, UP1, UPT, UR4, 0x7, URZ ;  /* 0x00000007040c7890 */ /* 0x000fe2000ff3e0ff */
[----:B------:R-:W-:Y:S01]  /*2960*/  ISETP.GE.U32.AND P3, PT, R7, UR14, PT ;  /* 0x0000000e07007c0c */ /* 0x000fe2000bf66070 */
[----:B---3--:R-:W-:Y:S01]  /*2970*/  @P0 FADD R9, R9, R8 ;  /* 0x0000000809090221 */ /* 0x008fe20000000000 */
[----:B------:R-:W-:Y:S01]  /*2980*/  ISETP.GE.U32.AND P0, PT, R7, UR11, PT ;  /* 0x0000000b07007c0c */ /* 0x000fe2000bf06070 */
[----:B------:R-:W-:Y:S01]  /*2990*/  UIADD3 UR14, UP6, UPT, UR4, 0xc, URZ ;  /* 0x0000000c040e7890 */ /* 0x000fe2000ffde0ff */
[C---:B------:R-:W-:Y:S01]  /*29a0*/  ISETP.GE.U32.AND.EX P3, PT, R24.reuse, UR19, PT, P3 ;  /* 0x0000001318007c0c */ /* 0x040fe2000bf66130 */
[----:B----4-:R-:W-:Y:S01]  /*29b0*/  @P2 FADD R9, R9, R12 ;  /* 0x0000000c09092221 */ /* 0x010fe20000000000 */
[C---:B------:R-:W-:Y:S01]  /*29c0*/  ISETP.GE.U32.AND P2, PT, R7.reuse, UR13, PT ;  /* 0x0000000d07007c0c */ /* 0x040fe2000bf46070 */
[----:B------:R-:W-:Y:S01]  /*29d0*/  UIADD3.X UR19, UPT, UPT, URZ, UR5, URZ, UP2, !UPT ;  /* 0x00000005ff137290 */ /* 0x000fe200097fe4ff */
[----:B------:R-:W-:Y:S01]  /*29e0*/  ISETP.GE.U32.AND P4, PT, R7, UR12, PT ;  /* 0x0000000c07007c0c */ /* 0x000fe2000bf86070 */
[----:B------:R-:W-:Y:S01]  /*29f0*/  UIADD3 UR12, UP2, UPT, UR4, 0xe, URZ ;  /* 0x0000000e040c7890 */ /* 0x000fe2000ff5e0ff */
[C---:B------:R-:W-:Y:S01]  /*2a00*/  ISETP.GE.U32.AND.EX P2, PT, R24.reuse, UR18, PT, P2 ;  /* 0x0000001218007c0c */ /* 0x040fe2000bf46120 */
[----:B-----5:R-:W-:Y:S01]  /*2a10*/  @P1 FADD R9, R9, R13 ;  /* 0x0000000d09091221 */ /* 0x020fe20000000000 */
[----:B------:R-:W-:Y:S01]  /*2a20*/  ISETP.GE.U32.AND P1, PT, R7, UR15, PT ;  /* 0x0000000f07007c0c */ /* 0x000fe2000bf26070 */
[----:B------:R-:W-:Y:S01]  /*2a30*/  UIADD3.X UR18, UPT, UPT, URZ, UR5, URZ, UP3, !UPT ;  /* 0x00000005ff127290 */ /* 0x000fe20009ffe4ff */
[C---:B------:R-:W-:Y:S01]  /*2a40*/  ISETP.GE.U32.AND.EX P0, PT, R24.reuse, UR19, PT, P0 ;  /* 0x0000001318007c0c */ /* 0x040fe2000bf06100 */
[----:B------:R-:W-:Y:S01]  /*2a50*/  UIADD3 UR15, UP5, UPT, UR4, 0xb, URZ ;  /* 0x0000000b040f7890 */ /* 0x000fe2000ffbe0ff */
[----:B------:R-:W-:Y:S01]  /*2a60*/  ISETP.GE.U32.AND.EX P1, PT, R24, UR20, PT, P1 ;  /* 0x0000001418007c0c */ /* 0x000fe2000bf26110 */
[----:B------:R-:W-:-:S02]  /*2a70*/  UIADD3.X UR20, UPT, UPT, URZ, UR5, URZ, UP1, !UPT ;  /* 0x00000005ff147290 */ /* 0x000fc40008ffe4ff */
[----:B------:R-:W-:Y:S02]  /*2a80*/  UIADD3 UR13, UP1, UPT, UR4, 0xd, URZ ;  /* 0x0000000d040d7890 */ /* 0x000fe4000ff3e0ff */
[----:B------:R-:W-:Y:S02]  /*2a90*/  UIADD3 UR11, UP3, UPT, UR4, 0xf, URZ ;  /* 0x0000000f040b7890 */ /* 0x000fe4000ff7e0ff */
[----:B------:R-:W-:-:S06]  /*2aa0*/  ISETP.GE.U32.AND.EX P4, PT, R24, UR20, PT, P4 ;  /* 0x0000001418007c0c */ /* 0x000fcc000bf86140 */
[----:B------:R-:W-:Y:S01]  /*2ab0*/  @P1 FADD R9, R9, R14 ;  /* 0x0000000e09091221 */ /* 0x000fe20000000000 */
[----:B------:R-:W-:Y:S01]  /*2ac0*/  ISETP.GE.U32.AND P1, PT, R7, UR17, PT ;  /* 0x0000001107007c0c */ /* 0x000fe2000bf26070 */
[----:B------:R-:W-:Y:S02]  /*2ad0*/  UIADD3.X UR17, UPT, UPT, URZ, UR5, URZ, UP4, !UPT ;  /* 0x00000005ff117290 */ /* 0x000fe4000a7fe4ff */
[----:B------:R-:W-:Y:S01]  /*2ae0*/  @P3 FADD R9, R9, R15 ;  /* 0x0000000f09093221 */ /* 0x000fe20000000000 */
[----:B------:R-:W-:Y:S01]  /*2af0*/  ISETP.GE.U32.AND P3, PT, R7, UR16, PT ;  /* 0x0000001007007c0c */ /* 0x000fe2000bf66070 */
[----:B------:R-:W-:Y:S01]  /*2b00*/  UIADD3.X UR16, UPT, UPT, URZ, UR5, URZ, UP5, !UPT ;  /* 0x00000005ff107290 */ /* 0x000fe2000affe4ff */
[C---:B------:R-:W-:Y:S01]  /*2b10*/  ISETP.GE.U32.AND.EX P1, PT, R24.reuse, UR18, PT, P1 ;  /* 0x0000001218007c0c */ /* 0x040fe2000bf26110 */
        /* <DEDUP_REMOVED lines=14> */
[----:B------:R-:W-:Y:S01]  /*2c00*/  UIADD3 UR4, UP1, UPT, UR4, 0x10, URZ ;  /* 0x0000001004047890 */ /* 0x000fe2000ff3e0ff */
[C---:B------:R-:W-:Y:S01]  /*2c10*/  ISETP.GE.U32.AND.EX P0, PT, R24.reuse, UR14, PT, P0 ;  /* 0x0000000e18007c0c */ /* 0x040fe2000bf06100 */
[----:B------:R-:W-:Y:S01]  /*2c20*/  @P3 FADD R9, R9, R20 ;  /* 0x0000001409093221 */ /* 0x000fe20000000000 */
[----:B------:R-:W-:Y:S01]  /*2c30*/  UIADD3.X UR12, UPT, UPT, URZ, UR5, URZ, UP3, !UPT ;  /* 0x00000005ff0c7290 */ /* 0x000fe20009ffe4ff */
[----:B------:R-:W-:Y:S01]  /*2c40*/  ISETP.GE.U32.AND P3, PT, R7, UR11, PT ;  /* 0x0000000b07007c0c */ /* 0x000fe2000bf66070 */
[----:B------:R-:W-:Y:S01]  /*2c50*/  UIADD3.X UR5, UPT, UPT, URZ, UR5, URZ, UP1, !UPT ;  /* 0x00000005ff057290 */ /* 0x000fe20008ffe4ff */
[C---:B------:R-:W-:Y:S01]  /*2c60*/  ISETP.GE.U32.AND.EX P1, PT, R24.reuse, UR13, PT, P1 ;  /* 0x0000000d18007c0c */ /* 0x040fe2000bf26110 */
[----:B------:R-:W-:Y:S01]  /*2c70*/  @P2 FADD R9, R9, R21 ;  /* 0x0000001509092221 */ /* 0x000fe20000000000 */
[----:B------:R-:W-:Y:S01]  /*2c80*/  UISETP.NE.U32.AND UP1, UPT, UR4, UR6, UPT ;  /* 0x000000060400728c */ /* 0x000fe2000bf25070 */
[----:B------:R-:W-:-:S02]  /*2c90*/  ISETP.GE.U32.AND.EX P3, PT, R24, UR12, PT, P3 ;  /* 0x0000000c18007c0c */ /* 0x000fc4000bf66130 */
[----:B------:R-:W-:Y:S01]  /*2ca0*/  @P4 FADD R9, R9, R22 ;  /* 0x0000001609094221 */ /* 0x000fe20000000000 */
[----:B------:R-:W-:-:S03]  /*2cb0*/  UISETP.NE.AND.EX UP1, UPT, UR5, UR7, UPT, UP1 ;  /* 0x000000070500728c */ /* 0x000fc6000bf25310 */
[----:B------:R-:W-:Y:S01]  /*2cc0*/  @P0 FADD R9, R9, R23 ;  /* 0x0000001709090221 */ /* 0x000fe20000000000 */
[----:B-1----:R-:W-:-:S03]  /*2cd0*/  IADD3 R4, P0, PT, R4, 0x40, RZ ;  /* 0x0000004004047810 */ /* 0x002fc60007f1e0ff */
[----:B------:R-:W-:Y:S02]  /*2ce0*/  @P1 FADD R9, R9, R25 ;  /* 0x0000001909091221 */ /* 0x000fe40000000000 */
[----:B------:R-:W-:Y:S02]  /*2cf0*/  IMAD.X R5, RZ, RZ, R5, P0 ;  /* 0x000000ffff057224 */ /* 0x000fe400000e0605 */
[----:B------:R-:W-:Y:S01]  /*2d00*/  @P3 FADD R9, R9, R26 ;  /* 0x0000001a09093221 */ /* 0x000fe20000000000 */
[----:B------:R-:W-:Y:S06]  /*2d10*/  BRA.U UP1, `(.L_x_15) ;  /* 0xfffffff901747547 */ /* 0x000fec000b83ffff */
.L_x_14:
[----:B------:R-:W-:Y:S05]  /*2d20*/  BRA.U !UP0, `(.L_x_8) ;  /* 0x00000009083c7547 */ /* 0x000fea000b800000 */
[----:B------:R-:W-:Y:S02]  /*2d30*/  UISETP.GE.U32.AND UP0, UPT, UR21, 0x8, UPT ;  /* 0x000000081500788c */ /* 0x000fe4000bf06070 */
[----:B------:R-:W-:Y:S02]  /*2d40*/  UISETP.NE.U32.AND UP1, UPT, UR10, URZ, UPT ;  /* 0x000000ff0a00728c */ /* 0x000fe4000bf25070 */
[----:B------:R-:W-:Y:S02]  /*2d50*/  UISETP.GE.U32.AND.EX UP0, UPT, URZ, URZ, UPT, UP0 ;  /* 0x000000ffff00728c */ /* 0x000fe4000bf06100 */
[----:B------:R-:W-:-:S07]  /*2d60*/  UISETP.NE.AND.EX UP1, UPT, URZ, URZ, UPT, UP1 ;  /* 0x000000ffff00728c */ /* 0x000fce000bf25310 */
[----:B------:R-:W-:Y:S05]  /*2d70*/  BRA.U !UP0, `(.L_x_16) ;  /* 0x0000000508287547 */ /* 0x000fea000b800000 */
[----:B------:R-:W1:Y:S01]  /*2d80*/  LDCU.64 UR16, c[0x0][0x388] ;  /* 0x00007100ff1077ac */ /* 0x000e620008000a00 */
[----:B------:R-:W-:Y:S01]  /*2d90*/  IADD3 R0, P0, PT, R10, UR6, RZ ;  /* 0x000000060a007c10 */ /* 0x000fe2000ff1e0ff */
[----:B------:R-:W-:-:S03]  /*2da0*/  UIADD3 UR14, UPT, UPT, UR6, 0x2, URZ ;  /* 0x00000002060e7890 */ /* 0x000fc6000fffe0ff */
[----:B------:R-:W-:Y:S01]  /*2db0*/  IADD3.X R5, PT, PT, R6, UR7, RZ, P0, !PT ;  /* 0x0000000706057c10 */ /* 0x000fe200087fe4ff */
[----:B------:R-:W-:Y:S02]  /*2dc0*/  UIADD3 UR13, UPT, UPT, UR6, 0x3, URZ ;  /* 0x00000003060d7890 */ /* 0x000fe4000fffe0ff */
[----:B------:R-:W-:Y:S01]  /*2dd0*/  UIADD3 UR15, UPT, UPT, UR6, 0x1, URZ ;  /* 0x00000001060f7890 */ /* 0x000fe2000fffe0ff */
[----:B------:R-:W-:Y:S01]  /*2de0*/  IADD3 R4, P1, PT, R10, UR14, RZ ;  /* 0x0000000e0a047c10 */ /* 0x000fe2000ff3e0ff */
[----:B------:R-:W-:Y:S02]  /*2df0*/  UIADD3 UR11, UPT, UPT, UR6, 0x5, URZ ;  /* 0x00000005060b7890 */ /* 0x000fe4000fffe0ff */
[----:B------:R-:W-:Y:S02]  /*2e00*/  UIADD3 UR12, UPT, UPT, UR6, 0x4, URZ ;  /* 0x00000004060c7890 */ /* 0x000fe4000fffe0ff */
[----:B------:R-:W-:Y:S01]  /*2e10*/  IMAD.X R13, RZ, RZ, R6, P1 ;  /* 0x000000ffff0d7224 */ /* 0x000fe200008e0606 */
[----:B------:R-:W-:Y:S01]  /*2e20*/  UIADD3 UR5, UPT, UPT, UR6, 0x6, URZ ;  /* 0x0000000606057890 */ /* 0x000fe2000fffe0ff */
[----:B-1----:R-:W-:-:S02]  /*2e30*/  LEA R22, P0, R0, UR16, 0x2 ;  /* 0x0000001000167c11 */ /* 0x002fc4000f8010ff */
[----:B------:R-:W-:Y:S02]  /*2e40*/  LEA R20, P1, R4, UR16, 0x2 ;  /* 0x0000001004147c11 */ /* 0x000fe4000f8210ff */
[----:B------:R-:W-:Y:S02]  /*2e50*/  LEA.HI.X R23, R0, UR17, R5, 0x2, P0 ;  /* 0x0000001100177c11 */ /* 0x000fe400080f1405 */
[C---:B------:R-:W-:Y:S02]  /*2e60*/  IADD3 R0, P2, PT, R10.reuse, UR13, RZ ;  /* 0x0000000d0a007c10 */ /* 0x040fe4000ff5e0ff */
[----:B------:R-:W-:Y:S02]  /*2e70*/  IADD3 R8, P0, PT, R10, UR15, RZ ;  /* 0x0000000f0a087c10 */ /* 0x000fe4000ff1e0ff */
[----:B------:R-:W-:Y:S01]  /*2e80*/  LEA.HI.X R21, R4, UR17, R13, 0x2, P1 ;  /* 0x0000001104157c11 */ /* 0x000fe200088f140d */
[--C-:B------:R-:W-:Y:S01]  /*2e90*/  IMAD.X R5, RZ, RZ, R6.reuse, P2 ;  /* 0x000000ffff057224 */ /* 0x100fe200010e0606 */
[----:B------:R-:W-:Y:S01]  /*2ea0*/  LEA R12, P2, R0, UR16, 0x2 ;  /* 0x00000010000c7c11 */ /* 0x000fe2000f8410ff */
[----:B------:R-:W-:Y:S01]  /*2eb0*/  IMAD.X R15, RZ, RZ, R6, P0 ;  /* 0x000000ffff0f7224 */ /* 0x000fe200000e0606 */
[----:B------:R-:W-:Y:S01]  /*2ec0*/  LEA R18, P0, R8, UR16, 0x2 ;  /* 0x0000001008127c11 */ /* 0x000fe2000f8010ff */
[----:B------:R-:W-:Y:S01]  /*2ed0*/  UIADD3 UR4, UPT, UPT, UR6, 0x7, URZ ;  /* 0x0000000706047890 */ /* 0x000fe2000fffe0ff */
[----:B------:R-:W-:Y:S01]  /*2ee0*/  LEA.HI.X R13, R0, UR17, R5, 0x2, P2 ;  /* 0x00000011000d7c11 */ /* 0x000fe200090f1405 */
[----:B------:R-:W2:Y:S01]  /*2ef0*/  LDG.E R20, desc[UR8][R20.64] ;  /* 0x0000000814147981 */ /* 0x000ea2000c1e1900 */
[----:B------:R-:W-:-:S02]  /*2f00*/  IADD3 R5, P1, PT, R10, UR11, RZ ;  /* 0x0000000b0a057c10 */ /* 0x000fc4000ff3e0ff */
[----:B------:R-:W-:Y:S01]  /*2f10*/  LEA.HI.X R19, R8, UR17, R15, 0x2, P0 ;  /* 0x0000001108137c11 */ /* 0x000fe200080f140f */
[----:B------:R1:W3:Y:S01]  /*2f20*/  LDG.E R0, desc[UR8][R22.64] ;  /* 0x0000000816007981 */ /* 0x0002e2000c1e1900 */
[----:B------:R-:W-:Y:S01]  /*2f30*/  IADD3 R15, P0, PT, R10, UR12, RZ ;  /* 0x0000000c0a0f7c10 */ /* 0x000fe2000ff1e0ff */
[--C-:B------:R-:W-:Y:S01]  /*2f40*/  IMAD.X R8, RZ, RZ, R6.reuse, P1 ;  /* 0x000000ffff087224 */ /* 0x100fe200008e0606 */
[----:B------:R-:W-:Y:S01]  /*2f50*/  LEA R4, P1, R5, UR16, 0x2 ;  /* 0x0000001005047c11 */ /* 0x000fe2000f8210ff */
[----:B------:R-:W4:Y:S02]  /*2f60*/  LDG.E R12, desc[UR8][R12.64] ;  /* 0x000000080c0c7981 */ /* 0x000f24000c1e1900 */
[----:B------:R-:W-:Y:S01]  /*2f70*/  IMAD.X R16, RZ, RZ, R6, P0 ;  /* 0x000000ffff107224 */ /* 0x000fe200000e0606 */
[----:B------:R-:W-:Y:S02]  /*2f80*/  LEA R14, P0, R15, UR16, 0x2 ;  /* 0x000000100f0e7c11 */ /* 0x000fe4000f8010ff */
[----:B------:R-:W-:-:S02]  /*2f90*/  LEA.HI.X R5, R5, UR17, R8, 0x2, P1 ;  /* 0x0000001105057c11 */ /* 0x000fc400088f1408 */
[----:B------:R5:W2:Y:S01]  /*2fa0*/  LDG.E R8, desc[UR8][R18.64] ;  /* 0x0000000812087981 */ /* 0x000aa2000c1e1900 */
[----:B------:R-:W-:Y:S02]  /*2fb0*/  LEA.HI.X R15, R15, UR17, R16, 0x2, P0 ;  /* 0x000000110f0f7c11 */ /* 0x000fe400080f1410 */
[C---:B------:R-:W-:Y:S01]  /*2fc0*/  IADD3 R17, P0, PT, R10.reuse, UR5, RZ ;  /* 0x000000050a117c10 */ /* 0x040fe2000ff1e0ff */
[----:B------:R-:W4:Y:S01]  /*2fd0*/  LDG.E R4, desc[UR8][R4.64] ;  /* 0x0000000804047981 */ /* 0x000f22000c1e1900 */
[----:B------:R-:W-:-:S03]  /*2fe0*/  IADD3 R25, P1, PT, R10, UR4, RZ ;  /* 0x000000040a197c10 */ /* 0x000fc6000ff3e0ff */
[--C-:B------:R-:W-:Y:S01]  /*2ff0*/  IMAD.X R26, RZ, RZ, R6.reuse, P0 ;  /* 0x000000ffff1a7224 */ /* 0x100fe200000e0606 */
[C---:B------:R-:W-:Y:S01]  /*3000*/  LEA R16, P0, R17.reuse, UR16, 0x2 ;  /* 0x0000001011107c11 */ /* 0x040fe2000f8010ff */
[----:B------:R-:W4:Y:S01]  /*3010*/  LDG.E R14, desc[UR8][R14.64] ;  /* 0x000000080e0e7981 */ /* 0x000f22000c1e1900 */
[----:B-1----:R-:W-:Y:S02]  /*3020*/  IMAD.X R22, RZ, RZ, R6, P1 ;  /* 0x000000ffff167224 */ /* 0x002fe400008e0606 */
[----:B------:R-:W-:Y:S02]  /*3030*/  LEA.HI.X R17, R17, UR17, R26, 0x2, P0 ;  /* 0x0000001111117c11 */ /* 0x000fe400080f141a */
[----:B-----5:R-:W-:-:S03]  /*3040*/  LEA R18, P0, R25, UR16, 0x2 ;  /* 0x0000001019127c11 */ /* 0x020fc6000f8010ff */
[----:B------:R-:W5:Y:S01]  /*3050*/  LDG.E R16, desc[UR8][R16.64] ;  /* 0x0000000810107981 */ /* 0x000f62000c1e1900 */
[----:B------:R-:W-:-:S05]  /*3060*/  LEA.HI.X R19, R25, UR17, R22, 0x2, P0 ;  /* 0x0000001119137c11 */ /* 0x000fca00080f1416 */
[----:B------:R-:W5:Y:S01]  /*3070*/  LDG.E R18, desc[UR8][R18.64] ;  /* 0x0000000812127981 */ /* 0x000f62000c1e1900 */
[C---:B------:R-:W-:Y:S02]  /*3080*/  ISETP.GE.U32.AND P2, PT, R7.reuse, UR6, PT ;  /* 0x0000000607007c0c */ /* 0x040fe4000bf46070 */
[C---:B------:R-:W-:Y:S02]  /*3090*/  ISETP.GE.U32.AND P4, PT, R7.reuse, UR15, PT ;  /* 0x0000000f07007c0c */ /* 0x040fe4000bf86070 */
[C---:B------:R-:W-:Y:S02]  /*30a0*/  ISETP.GE.U32.AND.EX P2, PT, R24.reuse, UR7, PT, P2 ;  /* 0x0000000718007c0c */ /* 0x040fe4000bf46120 */
[C---:B------:R-:W-:Y:S02]  /*30b0*/  ISETP.GE.U32.AND P0, PT, R7.reuse, UR14, PT ;  /* 0x0000000e07007c0c */ /* 0x040fe4000bf06070 */
[----:B------:R-:W-:Y:S02]  /*30c0*/  ISETP.GE.U32.AND.EX P4, PT, R24, RZ, PT, P4 ;  /* 0x000000ff1800720c */ /* 0x000fe40003f86140 */
[----:B------:R-:W-:-:S02]  /*30d0*/  ISETP.GE.U32.AND P1, PT, R7, UR13, PT ;  /* 0x0000000d07007c0c */ /* 0x000fc4000bf26070 */
[C---:B------:R-:W-:Y:S02]  /*30e0*/  ISETP.GE.U32.AND.EX P0, PT, R24.reuse, RZ, PT, P0 ;  /* 0x000000ff1800720c */ /* 0x040fe40003f06100 */
[----:B------:R-:W-:Y:S02]  /*30f0*/  ISETP.GE.U32.AND P3, PT, R7, UR12, PT ;  /* 0x0000000c07007c0c */ /* 0x000fe4000bf66070 */
[C---:B------:R-:W-:Y:S02]  /*3100*/  ISETP.GE.U32.AND.EX P1, PT, R24.reuse, RZ, PT, P1 ;  /* 0x000000ff1800720c */ /* 0x040fe40003f26110 */
[----:B------:R-:W-:Y:S01]  /*3110*/  ISETP.GE.U32.AND.EX P3, PT, R24, RZ, PT, P3 ;  /* 0x000000ff1800720c */ /* 0x000fe20003f66130 */
[----:B------:R-:W-:Y:S01]  /*3120*/  UIADD3 UR6, UPT, UPT, UR6, 0x8, URZ ;  /* 0x0000000806067890 */ /* 0x000fe2000fffe0ff */
[----:B------:R-:W-:Y:S01]  /*3130*/  UMOV UR7, URZ ;  /* 0x000000ff00077c82 */ /* 0x000fe20008000000 */
[----:B---3--:R-:W-:Y:S01]  /*3140*/  @P2 FADD R9, R9, R0 ;  /* 0x0000000009092221 */ /* 0x008fe20000000000 */
[----:B------:R-:W-:-:S04]  /*3150*/  ISETP.GE.U32.AND P2, PT, R7, UR11, PT ;  /* 0x0000000b07007c0c */ /* 0x000fc8000bf46070 */
[----:B------:R-:W-:Y:S01]  /*3160*/  ISETP.GE.U32.AND.EX P2, PT, R24, RZ, PT, P2 ;  /* 0x000000ff1800720c */ /* 0x000fe20003f46120 */
[----:B--2---:R-:W-:Y:S01]  /*3170*/  @P4 FADD R9, R9, R8 ;  /* 0x0000000809094221 */ /* 0x004fe20000000000 */
[----:B------:R-:W-:-:S03]  /*3180*/  ISETP.GE.U32.AND P4, PT, R7, UR5, PT ;  /* 0x0000000507007c0c */ /* 0x000fc6000bf86070 */
[----:B------:R-:W-:Y:S01]  /*3190*/  @P0 FADD R9, R9, R20 ;  /* 0x0000001409090221 */ /* 0x000fe20000000000 */
[----:B------:R-:W-:Y:S02]  /*31a0*/  ISETP.GE.U32.AND P0, PT, R7, UR4, PT ;  /* 0x0000000407007c0c */ /* 0x000fe4000bf06070 */
[C---:B------:R-:W-:Y:S01]  /*31b0*/  ISETP.GE.U32.AND.EX P4, PT, R24.reuse, RZ, PT, P4 ;  /* 0x000000ff1800720c */ /* 0x040fe20003f86140 */
[----:B----4-:R-:W-:Y:S01]  /*31c0*/  @P1 FADD R9, R9, R12 ;  /* 0x0000000c09091221 */ /* 0x010fe20000000000 */
[----:B------:R-:W-:-:S03]  /*31d0*/  ISETP.GE.U32.AND.EX P0, PT, R24, RZ, PT, P0 ;  /* 0x000000ff1800720c */ /* 0x000fc60003f06100 */
[----:B------:R-:W-:-:S04]  /*31e0*/  @P3 FADD R9, R9, R14 ;  /* 0x0000000e09093221 */ /* 0x000fc80000000000 */
[----:B------:R-:W-:-:S04]  /*31f0*/  @P2 FADD R9, R9, R4 ;  /* 0x0000000409092221 */ /* 0x000fc80000000000 */
[----:B-----5:R-:W-:-:S04]  /*3200*/  @P4 FADD R9, R9, R16 ;  /* 0x0000001009094221 */ /* 0x020fc80000000000 */
[----:B------:R-:W-:-:S07]  /*3210*/  @P0 FADD R9, R9, R18 ;  /* 0x0000001209090221 */ /* 0x000fce0000000000 */
.L_x_16:
[----:B------:R-:W-:Y:S05]  /*3220*/  BRA.U !UP1, `(.L_x_8) ;  /* 0x0000000109fc7547 */ /* 0x000fea000b800000 */
[----:B------:R-:W1:Y:S01]  /*3230*/  LDCU UR5, c[0x0][0x398] ;  /* 0x00007300ff0577ac */ /* 0x000e620008000800 */
[----:B------:R-:W-:Y:S01]  /*3240*/  UISETP.GE.U32.AND UP1, UPT, UR10, 0x4, UPT ;  /* 0x000000040a00788c */ /* 0x000fe2000bf26070 */
[----:B------:R-:W-:Y:S01]  /*3250*/  UMOV UR4, URZ ;  /* 0x000000ff00047c82 */ /* 0x000fe20008000000 */
[----:B------:R-:W2:Y:S02]  /*3260*/  LDCU.64 UR16, c[0x0][0x388] ;  /* 0x00007100ff1077ac */ /* 0x000ea40008000a00 */
[----:B------:R-:W-:Y:S02]  /*3270*/  UISETP.GE.U32.AND.EX UP1, UPT, URZ, URZ, UPT, UP1 ;  /* 0x000000ffff00728c */ /* 0x000fe4000bf26110 */
[----:B-1----:R-:W-:-:S04]  /*3280*/  ULOP3.LUT UR5, UR5, 0x3, URZ, 0xc0, !UPT ;  /* 0x0000000305057892 */ /* 0x002fc8000f8ec0ff */
[----:B------:R-:W-:-:S04]  /*3290*/  UISETP.NE.U32.AND UP0, UPT, UR5, URZ, UPT ;  /* 0x000000ff0500728c */ /* 0x000fc8000bf05070 */
[----:B------:R-:W-:Y:S01]  /*32a0*/  UISETP.NE.AND.EX UP0, UPT, UR4, URZ, UPT, UP0 ;  /* 0x000000ff0400728c */ /* 0x000fe2000bf05300 */
[----:B--2---:R-:W-:Y:S10]  /*32b0*/  BRA.U !UP1, `(.L_x_17) ;  /* 0x0000000109987547 */ /* 0x004ff4000b800000 */
[----:B------:R-:W1:Y:S01]  /*32c0*/  LDCU.64 UR10, c[0x0][0x388] ;  /* 0x00007100ff0a77ac */ /* 0x000e620008000a00 */
[----:B------:R-:W-:Y:S01]  /*32d0*/  IADD3 R0, P0, PT, R10, UR6, RZ ;  /* 0x000000060a007c10 */ /* 0x000fe2000ff1e0ff */
[----:B------:R-:W-:-:S03]  /*32e0*/  UIADD3 UR12, UPT, UPT, UR6, 0x1, URZ ;  /* 0x00000001060c7890 */ /* 0x000fc6000fffe0ff */
[----:B------:R-:W-:Y:S01]  /*32f0*/  IADD3.X R5, PT, PT, R6, UR7, RZ, P0, !PT ;  /* 0x0000000706057c10 */ /* 0x000fe200087fe4ff */
[----:B------:R-:W-:Y:S02]  /*3300*/  UIADD3 UR13, UPT, UPT, UR6, 0x2, URZ ;  /* 0x00000002060d7890 */ /* 0x000fe4000fffe0ff */
[----:B------:R-:W-:Y:S01]  /*3310*/  UIADD3 UR14, UPT, UPT, UR6, 0x3, URZ ;  /* 0x00000003060e7890 */ /* 0x000fe2000fffe0ff */
[----:B------:R-:W-:-:S03]  /*3320*/  IADD3 R8, P1, PT, R10, UR12, RZ ;  /* 0x0000000c0a087c10 */ /* 0x000fc6000ff3e0ff */
[----:B------:R-:W-:-:S05]  /*3330*/  IADD3 R16, P2, PT, R10, UR13, RZ ;  /* 0x0000000d0a107c10 */ /* 0x000fca000ff5e0ff */
[----:B------:R-:W-:Y:S01]  /*3340*/  IMAD.X R17, RZ, RZ, R6, P2 ;  /* 0x000000ffff117224 */ /* 0x000fe200010e0606 */
[----:B-1----:R-:W-:-:S04]  /*3350*/  LEA R14, P0, R0, UR10, 0x2 ;  /* 0x0000000a000e7c11 */ /* 0x002fc8000f8010ff */
[----:B------:R-:W-:Y:S01]  /*3360*/  LEA.HI.X R15, R0, UR11, R5, 0x2, P0 ;  /* 0x0000000b000f7c11 */ /* 0x000fe200080f1405 */
[--C-:B------:R-:W-:Y:S01]  /*3370*/  IMAD.X R5, RZ, RZ, R6.reuse, P1 ;  /* 0x000000ffff057224 */ /* 0x100fe200008e0606 */
[----:B------:R-:W-:Y:S02]  /*3380*/  LEA R12, P0, R8, UR10, 0x2 ;  /* 0x0000000a080c7c11 */ /* 0x000fe4000f8010ff */
[----:B------:R-:W-:Y:S01]  /*3390*/  LEA R4, P1, R16, UR10, 0x2 ;  /* 0x0000000a10047c11 */ /* 0x000fe2000f8210ff */
[----:B------:R-:W2:Y:S01]  /*33a0*/  LDG.E R14, desc[UR8][R14.64] ;  /* 0x000000080e0e7981 */ /* 0x000ea2000c1e1900 */
[----:B------:R-:W-:Y:S02]  /*33b0*/  LEA.HI.X R13, R8, UR11, R5, 0x2, P0 ;  /* 0x0000000b080d7c11 */ /* 0x000fe400080f1405 */
[----:B------:R-:W-:Y:S02]  /*33c0*/  IADD3 R0, P0, PT, R10, UR14, RZ ;  /* 0x0000000e0a007c10 */ /* 0x000fe4000ff1e0ff */
[----:B------:R-:W-:Y:S01]  /*33d0*/  LEA.HI.X R5, R16, UR11, R17, 0x2, P1 ;  /* 0x0000000b10057c11 */ /* 0x000fe200088f1411 */
[----:B------:R-:W3:Y:S02]  /*33e0*/  LDG.E R12, desc[UR8][R12.64] ;  /* 0x000000080c0c7981 */ /* 0x000ee4000c1e1900 */
[----:B------:R-:W-:Y:S01]  /*33f0*/  IMAD.X R17, RZ, RZ, R6, P0 ;  /* 0x000000ffff117224 */ /* 0x000fe200000e0606 */
[C---:B------:R-:W-:Y:S01]  /*3400*/  LEA R16, P0, R0.reuse, UR10, 0x2 ;  /* 0x0000000a00107c11 */ /* 0x040fe2000f8010ff */
[----:B------:R-:W4:Y:S03]  /*3410*/  LDG.E R4, desc[UR8][R4.64] ;  /* 0x0000000804047981 */ /* 0x000f26000c1e1900 */
        /* <DEDUP_REMOVED lines=9> */
[----:B------:R-:W-:Y:S01]  /*34b0*/  ISETP.GE.U32.AND.EX P3, PT, R24, RZ, PT, P3 ;  /* 0x000000ff1800720c */ /* 0x000fe20003f66130 */
[----:B------:R-:W-:Y:S01]  /*34c0*/  UIADD3 UR6, UPT, UPT, UR6, 0x4, URZ ;  /* 0x0000000406067890 */ /* 0x000fe2000fffe0ff */
[----:B------:R-:W-:Y:S01]  /*34d0*/  UMOV UR7, URZ ;  /* 0x000000ff00077c82 */ /* 0x000fe20008000000 */
[----:B--2---:R-:W-:-:S04]  /*34e0*/  @P0 FADD R9, R9, R14 ;  /* 0x0000000e09090221 */ /* 0x004fc80000000000 */
[----:B---3--:R-:W-:-:S04]  /*34f0*/  @P1 FADD R9, R9, R12 ;  /* 0x0000000c09091221 */ /* 0x008fc80000000000 */
[----:B----4-:R-:W-:-:S04]  /*3500*/  @P2 FADD R9, R9, R4 ;  /* 0x0000000409092221 */ /* 0x010fc80000000000 */
[----:B-----5:R-:W-:-:S07]  /*3510*/  @P3 FADD R9, R9, R16 ;  /* 0x0000001009093221 */ /* 0x020fce0000000000 */
.L_x_17:
[----:B------:R-:W-:Y:S05]  /*3520*/  BRA.U !UP0, `(.L_x_8) ;  /* 0x00000001083c7547 */ /* 0x000fea000b800000 */
.L_x_18:
[----:B------:R-:W-:-:S04]  /*3530*/  IADD3 R0, P0, PT, R10, UR6, RZ ;  /* 0x000000060a007c10 */ /* 0x000fc8000ff1e0ff */
[----:B------:R-:W-:Y:S02]  /*3540*/  IADD3.X R5, PT, PT, R6, UR7, RZ, P0, !PT ;  /* 0x0000000706057c10 */ /* 0x000fe400087fe4ff */
[----:B------:R-:W-:-:S04]  /*3550*/  LEA R4, P0, R0, UR16, 0x2 ;  /* 0x0000001000047c11 */ /* 0x000fc8000f8010ff */
[----:B------:R-:W-:-:S05]  /*3560*/  LEA.HI.X R5, R0, UR17, R5, 0x2, P0 ;  /* 0x0000001100057c11 */ /* 0x000fca00080f1405 */
        /* <DEDUP_REMOVED lines=8> */
[----:B------:R-:W-:-:S08]  /*35f0*/  UISETP.NE.AND.EX UP0, UPT, UR4, URZ, UPT, UP0 ;  /* 0x000000ff0400728c */ /* 0x000fd0000bf05300 */
[----:B--2---:R-:W-:Y:S01]  /*3600*/  @P0 FADD R9, R4, R9 ;  /* 0x0000000904090221 */ /* 0x004fe20000000000 */
[----:B------:R-:W-:Y:S06]  /*3610*/  BRA.U UP0, `(.L_x_18) ;  /* 0xfffffffd00c47547 */ /* 0x000fec000b83ffff */
.L_x_8:
[----:B------:R-:W1:Y:S02]  /*3620*/  LDCU.64 UR4, c[0x0][0x398] ;  /* 0x00007300ff0477ac */ /* 0x000e640008000a00 */
[----:B-1----:R-:W-:-:S04]  /*3630*/  ISETP.NE.U32.AND P0, PT, RZ, UR4, PT ;  /* 0x00000004ff007c0c */ /* 0x002fc8000bf05070 */
[----:B------:R-:W-:-:S13]  /*3640*/  ISETP.NE.AND.EX P0, PT, RZ, UR5, PT, P0 ;  /* 0x00000005ff007c0c */ /* 0x000fda000bf05300 */
[----:B0-----:R-:W-:Y:S05]  /*3650*/  @!P0 EXIT ;  /* 0x000000000000894d */ /* 0x001fea0003800000 */
[----:B------:R-:W0:Y:S01]  /*3660*/  LDCU.64 UR6, c[0x0][0x3a0] ;  /* 0x00007400ff0677ac */ /* 0x000e220008000a00 */
[----:B------:R-:W-:Y:S02]  /*3670*/  UISETP.GE.U32.AND UP0, UPT, UR4, 0x8, UPT ;  /* 0x000000080400788c */ /* 0x000fe4000bf06070 */
[----:B------:R-:W-:Y:S02]  /*3680*/  ULOP3.LUT UR12, UR4, 0x7, URZ, 0xc0, !UPT ;  /* 0x00000007040c7892 */ /* 0x000fe4000f8ec0ff */
[----:B------:R-:W-:Y:S01]  /*3690*/  UISETP.GE.U32.AND.EX UP0, UPT, UR5, URZ, UPT, UP0 ;  /* 0x000000ff0500728c */ /* 0x000fe2000bf06100 */
[----:B0-----:R-:W-:Y:S01]  /*36a0*/  IADD3 R5, P0, PT, R2, UR6, RZ ;  /* 0x0000000602057c10 */ /* 0x001fe2000ff1e0ff */
[----:B------:R-:W-:-:S03]  /*36b0*/  UMOV UR6, URZ ;  /* 0x000000ff00067c82 */ /* 0x000fc60008000000 */
[----:B------:R-:W-:Y:S01]  /*36c0*/  IADD3.X R4, PT, PT, R3, UR7, RZ, P0, !PT ;  /* 0x0000000703047c10 */ /* 0x000fe200087fe4ff */
[----:B------:R-:W-:-:S03]  /*36d0*/  UMOV UR7, URZ ;  /* 0x000000ff00077c82 */ /* 0x000fc60008000000 */
[----:B------:R-:W-:Y:S05]  /*36e0*/  BRA.U !UP0, `(.L_x_19) ;  /* 0x0000000d086c7547 */ /* 0x000fea000b800000 */
[----:B------:R-:W0:Y:S01]  /*36f0*/  LDCU.64 UR10, c[0x0][0x388] ;  /* 0x00007100ff0a77ac */ /* 0x000e220008000a00 */
        /* <DEDUP_REMOVED lines=8> */
.L_x_60:
[----:B------:R-:W-:Y:S01]  /*3780*/  ISETP.GE.U32.AND P0, PT, R5, UR4, PT ;  /* 0x0000000405007c0c */ /* 0x000fe2000bf06070 */
[----:B------:R-:W-:Y:S03]  /*3790*/  BSSY.RECONVERGENT B2, `(.L_x_20) ;  /* 0x0000015000027945 */ /* 0x000fe60003800200 */
[----:B------:R-:W-:-:S13]  /*37a0*/  ISETP.GE.U32.AND.EX P0, PT, R4, UR5, PT, P0 ;  /* 0x0000000504007c0c */ /* 0x000fda000bf06100 */
[----:B------:R-:W-:Y:S05]  /*37b0*/  @!P0 BRA `(.L_x_21) ;  /* 0x0000000000448947 */ /* 0x000fea0003800000 */
[----:B------:R-:W2:Y:S01]  /*37c0*/  LDG.E R3, desc[UR8][R14.64+-0x10] ;  /* 0xfffff0080e037981 */ /* 0x000ea2000c1e1900 */
[----:B------:R-:W0:Y:S01]  /*37d0*/  MUFU.RCP R0, R9 ;  /* 0x0000000900007308 */ /* 0x000e220000001000 */
[----:B------:R-:W-:Y:S01]  /*37e0*/  BSSY.RECONVERGENT B3, `(.L_x_22) ;  /* 0x000000c000037945 */ /* 0x000fe20003800200 */
[----:B0-----:R-:W-:-:S04]  /*37f0*/  FFMA R7, R0, -R9, 1 ;  /* 0x3f80000000077423 */ /* 0x001fc80000000809 */
[----:B------:R-:W-:Y:S02]  /*3800*/  FFMA R0, R0, R7, R0 ;  /* 0x0000000700007223 */ /* 0x000fe40000000000 */
[----:B--2---:R-:W0:Y:S02]  /*3810*/  FCHK P0, R3, R9 ;  /* 0x0000000903007302 */ /* 0x004e240000000000 */
[----:B------:R-:W-:-:S04]  /*3820*/  FFMA R2, R3, R0, RZ ;  /* 0x0000000003027223 */ /* 0x000fc800000000ff */
[----:B------:R-:W-:-:S04]  /*3830*/  FFMA R7, R2, -R9, R3 ;  /* 0x8000000902077223 */ /* 0x000fc80000000003 */
[----:B------:R-:W-:Y:S01]  /*3840*/  FFMA R7, R0, R7, R2 ;  /* 0x0000000700077223 */ /* 0x000fe20000000002 */
[----:B0-----:R-:W-:Y:S06]  /*3850*/  @!P0 BRA `(.L_x_23) ;  /* 0x0000000000108947 */ /* 0x001fec0003800000 */
[----:B------:R-:W-:Y:S01]  /*3860*/  IMAD.MOV.U32 R0, RZ, RZ, R9 ;  /* 0x000000ffff007224 */ /* 0x000fe200078e0009 */
[----:B------:R-:W-:-:S07]  /*3870*/  MOV R8, 0x3890 ;  /* 0x0000389000087802 */ /* 0x000fce0000000f00 */
[----:B------:R-:W-:Y:S05]  /*3880*/  CALL.REL.NOINC `($__internal_1_$__cuda_sm3x_div_rn_noftz_f32_slowpath) ;  /* 0x0000002000247944 */ /* 0x000fea0003c00000 */
[----:B------:R-:W-:-:S07]  /*3890*/  IMAD.MOV.U32 R7, RZ, RZ, R0 ;  /* 0x000000ffff077224 */ /* 0x000fce00078e0000 */
.L_x_23:
[----:B------:R-:W-:Y:S05]  /*38a0*/  BSYNC.RECONVERGENT B3 ;  /* 0x0000000000037941 */ /* 0x000fea0003800200 */
.L_x_22:
[----:B------:R1:W-:Y:S01]  /*38b0*/  STG.E desc[UR8][R14.64+-0x10], R7 ;  /* 0xfffff0070e007986 */ /* 0x0003e2000c101908 */
[----:B------:R-:W-:Y:S05]  /*38c0*/  BRA `(.L_x_24) ;  /* 0x0000000000047947 */ /* 0x000fea0003800000 */
.L_x_21:
[----:B------:R0:W-:Y:S02]  /*38d0*/  STG.E desc[UR8][R14.64+-0x10], RZ ;  /* 0xfffff0ff0e007986 */ /* 0x0001e4000c101908 */
.L_x_24:
[----:B------:R-:W-:Y:S05]  /*38e0*/  BSYNC.RECONVERGENT B2 ;  /* 0x0000000000027941 */ /* 0x000fea0003800200 */
.L_x_20:
[----:B------:R-:W-:Y:S01]  /*38f0*/  ISETP.GT.U32.AND P0, PT, R5, UR4, PT ;  /* 0x0000000405007c0c */ /* 0x000fe2000bf04070 */
[----:B------:R-:W-:Y:S03]  /*3900*/  BSSY.RECONVERGENT B2, `(.L_x_25) ;  /* 0x0000016000027945 */ /* 0x000fe60003800200 */
[----:B------:R-:W-:-:S13]  /*3910*/  ISETP.GT.U32.AND.EX P0, PT, R4, UR5, PT, P0 ;  /* 0x0000000504007c0c */ /* 0x000fda000bf04100 */
[----:B------:R-:W-:Y:S05]  /*3920*/  @!P0 BRA `(.L_x_26) ;  /* 0x0000000000488947 */ /* 0x000fea0003800000 */
[----:B-1----:R-:W2:Y:S01]  /*3930*/  LDG.E R7, desc[UR8][R14.64+-0xc] ;  /* 0xfffff4080e077981 */ /* 0x002ea2000c1e1900 */
[----:B------:R-:W1:Y:S01]  /*3940*/  MUFU.RCP R0, R9 ;  /* 0x0000000900007308 */ /* 0x000e620000001000 */
[----:B------:R-:W-:Y:S01]  /*3950*/  BSSY.RECONVERGENT B3, `(.L_x_27) ;  /* 0x000000d000037945 */ /* 0x000fe20003800200 */
[----:B-1----:R-:W-:-:S04]  /*3960*/  FFMA R3, R0, -R9, 1 ;  /* 0x3f80000000037423 */ /* 0x002fc80000000809 */
[----:B------:R-:W-:Y:S02]  /*3970*/  FFMA R0, R0, R3, R0 ;  /* 0x0000000300007223 */ /* 0x000fe40000000000 */
[----:B--2---:R-:W1:Y:S02]  /*3980*/  FCHK P0, R7, R9 ;  /* 0x0000000907007302 */ /* 0x004e640000000000 */
[----:B------:R-:W-:-:S04]  /*3990*/  FFMA R2, R0, R7, RZ ;  /* 0x0000000700027223 */ /* 0x000fc800000000ff */
[----:B------:R-:W-:-:S04]  /*39a0*/  FFMA R3, R2, -R9, R7 ;  /* 0x8000000902037223 */ /* 0x000fc80000000007 */
[----:B------:R-:W-:Y:S01]  /*39b0*/  FFMA R3, R0, R3, R2 ;  /* 0x0000000300037223 */ /* 0x000fe20000000002 */
[----:B-1----:R-:W-:Y:S06]  /*39c0*/  @!P0 BRA `(.L_x_28) ;  /* 0x0000000000148947 */ /* 0x002fec0003800000 */
[----:B------:R-:W-:Y:S01]  /*39d0*/  IMAD.MOV.U32 R3, RZ, RZ, R7 ;  /* 0x000000ffff037224 */ /* 0x000fe200078e0007 */
[----:B------:R-:W-:Y:S01]  /*39e0*/  MOV R8, 0x3a10 ;  /* 0x00003a1000087802 */ /* 0x000fe20000000f00 */
[----:B------:R-:W-:-:S07]  /*39f0*/  IMAD.MOV.U32 R0, RZ, RZ, R9 ;  /* 0x000000ffff007224 */ /* 0x000fce00078e0009 */
[----:B0-----:R-:W-:Y:S05]  /*3a00*/  CALL.REL.NOINC `($__internal_1_$__cuda_sm3x_div_rn_noftz_f32_slowpath) ;  /* 0x0000001c00c47944 */ /* 0x001fea0003c00000 */
[----:B------:R-:W-:-:S07]  /*3a10*/  IMAD.MOV.U32 R3, RZ, RZ, R0 ;  /* 0x000000ffff037224 */ /* 0x000fce00078e0000 */
.L_x_28:
[----:B------:R-:W-:Y:S05]  /*3a20*/  BSYNC.RECONVERGENT B3 ;  /* 0x0000000000037941 */ /* 0x000fea0003800200 */
.L_x_27:
[----:B------:R1:W-:Y:S01]  /*3a30*/  STG.E desc[UR8][R14.64+-0xc], R3 ;  /* 0xfffff4030e007986 */ /* 0x0003e2000c101908 */
[----:B------:R-:W-:Y:S05]  /*3a40*/  BRA `(.L_x_29) ;  /* 0x0000000000047947 */ /* 0x000fea0003800000 */
.L_x_26:
[----:B------:R2:W-:Y:S02]  /*3a50*/  STG.E desc[UR8][R14.64+-0xc], RZ ;  /* 0xfffff4ff0e007986 */ /* 0x0005e4000c101908 */
.L_x_29:
[----:B------:R-:W-:Y:S05]  /*3a60*/  BSYNC.RECONVERGENT B2 ;  /* 0x0000000000027941 */ /* 0x000fea0003800200 */
.L_x_25:
[----:B------:R-:W-:Y:S01]  /*3a70*/  UIADD3 UR10, UP0, UPT, UR4, 0x2, URZ ;  /* 0x00000002040a7890 */ /* 0x000fe2000ff1e0ff */
[----:B------:R-:W-:Y:S03]  /*3a80*/  BSSY.RECONVERGENT B2, `(.L_x_30) ;  /* 0x0000018000027945 */ /* 0x000fe60003800200 */
[----:B------:R-:W-:Y:S02]  /*3a90*/  UIADD3.X UR11, UPT, UPT, URZ, UR5, URZ, UP0, !UPT ;  /* 0x00000005ff0b7290 */ /* 0x000fe400087fe4ff */
[----:B------:R-:W-:-:S04]  /*3aa0*/  ISETP.GE.U32.AND P0, PT, R5, UR10, PT ;  /* 0x0000000a05007c0c */ /* 0x000fc8000bf06070 */
[----:B------:R-:W-:-:S13]  /*3ab0*/  ISETP.GE.U32.AND.EX P0, PT, R4, UR11, PT, P0 ;  /* 0x0000000b04007c0c */ /* 0x000fda000bf06100 */
[----:B------:R-:W-:Y:S05]  /*3ac0*/  @!P0 BRA `(.L_x_31) ;  /* 0x0000000000488947 */ /* 0x000fea0003800000 */
[----:B-1----:R-:W3:Y:S01]  /*3ad0*/  LDG.E R7, desc[UR8][R14.64+-0x8] ;  /* 0xfffff8080e077981 */ /* 0x002ee2000c1e1900 */
[----:B------:R-:W1:Y:S01]  /*3ae0*/  MUFU.RCP R0, R9 ;  /* 0x0000000900007308 */ /* 0x000e620000001000 */
[----:B------:R-:W-:Y:S01]  /*3af0*/  BSSY.RECONVERGENT B3, `(.L_x_32) ;  /* 0x000000d000037945 */ /* 0x000fe20003800200 */
[----:B-1----:R-:W-:-:S04]  /*3b00*/  FFMA R3, R0, -R9, 1 ;  /* 0x3f80000000037423 */ /* 0x002fc80000000809 */
[----:B------:R-:W-:Y:S02]  /*3b10*/  FFMA R0, R0, R3, R0 ;  /* 0x0000000300007223 */ /* 0x000fe40000000000 */
[----:B---3--:R-:W1:Y:S02]  /*3b20*/  FCHK P0, R7, R9 ;  /* 0x0000000907007302 */ /* 0x008e640000000000 */
[----:B------:R-:W-:-:S04]  /*3b30*/  FFMA R2, R0, R7, RZ ;  /* 0x0000000700027223 */ /* 0x000fc800000000ff */
[----:B------:R-:W-:-:S04]  /*3b40*/  FFMA R3, R2, -R9, R7 ;  /* 0x8000000902037223 */ /* 0x000fc80000000007 */
[----:B------:R-:W-:Y:S01]  /*3b50*/  FFMA R3, R0, R3, R2 ;  /* 0x0000000300037223 */ /* 0x000fe20000000002 */
[----:B-1----:R-:W-:Y:S06]  /*3b60*/  @!P0 BRA `(.L_x_33) ;  /* 0x0000000000148947 */ /* 0x002fec0003800000 */
[----:B------:R-:W-:Y:S01]  /*3b70*/  IMAD.MOV.U32 R3, RZ, RZ, R7 ;  /* 0x000000ffff037224 */ /* 0x000fe200078e0007 */
[----:B------:R-:W-:Y:S01]  /*3b80*/  MOV R8, 0x3bb0 ;  /* 0x00003bb000087802 */ /* 0x000fe20000000f00 */
[----:B------:R-:W-:-:S07]  /*3b90*/  IMAD.MOV.U32 R0, RZ, RZ, R9 ;  /* 0x000000ffff007224 */ /* 0x000fce00078e0009 */
[----:B0-2---:R-:W-:Y:S05]  /*3ba0*/  CALL.REL.NOINC `($__internal_1_$__cuda_sm3x_div_rn_noftz_f32_slowpath) ;  /* 0x0000001c005c7944 */ /* 0x005fea0003c00000 */
[----:B------:R-:W-:-:S07]  /*3bb0*/  IMAD.MOV.U32 R3, RZ, RZ, R0 ;  /* 0x000000ffff037224 */ /* 0x000fce00078e0000 */
.L_x_33:
[----:B------:R-:W-:Y:S05]  /*3bc0*/  BSYNC.RECONVERGENT B3 ;  /* 0x0000000000037941 */ /* 0x000fea0003800200 */
.L_x_32:
[----:B------:R1:W-:Y:S01]  /*3bd0*/  STG.E desc[UR8][R14.64+-0x8], R3 ;  /* 0xfffff8030e007986 */ /* 0x0003e2000c101908 */
[----:B------:R-:W-:Y:S05]  /*3be0*/  BRA `(.L_x_34) ;  /* 0x0000000000047947 */ /* 0x000fea0003800000 */
.L_x_31:
[----:B------:R3:W-:Y:S02]  /*3bf0*/  STG.E desc[UR8][R14.64+-0x8], RZ ;  /* 0xfffff8ff0e007986 */ /* 0x0007e4000c101908 */
.L_x_34:
[----:B------:R-:W-:Y:S05]  /*3c00*/  BSYNC.RECONVERGENT B2 ;  /* 0x0000000000027941 */ /* 0x000fea0003800200 */
.L_x_30:
[----:B------:R-:W-:Y:S01]  /*3c10*/  UIADD3 UR10, UP0, UPT, UR4, 0x3, URZ ;  /* 0x00000003040a7890 */ /* 0x000fe2000ff1e0ff */
[----:B------:R-:W-:Y:S03]  /*3c20*/  BSSY.RECONVERGENT B2, `(.L_x_35) ;  /* 0x0000018000027945 */ /* 0x000fe60003800200 */
[----:B------:R-:W-:Y:S02]  /*3c30*/  UIADD3.X UR11, UPT, UPT, URZ, UR5, URZ, UP0, !UPT ;  /* 0x00000005ff0b7290 */ /* 0x000fe400087fe4ff */
[----:B------:R-:W-:-:S04]  /*3c40*/  ISETP.GE.U32.AND P0, PT, R5, UR10, PT ;  /* 0x0000000a05007c0c */ /* 0x000fc8000bf06070 */
[----:B------:R-:W-:-:S13]  /*3c50*/  ISETP.GE.U32.AND.EX P0, PT, R4, UR11, PT, P0 ;  /* 0x0000000b04007c0c */ /* 0x000fda000bf06100 */
[----:B------:R-:W-:Y:S05]  /*3c60*/  @!P0 BRA `(.L_x_36) ;  /* 0x0000000000488947 */ /* 0x000fea0003800000 */
[----:B-1----:R-:W4:Y:S01]  /*3c70*/  LDG.E R7, desc[UR8][R14.64+-0x4] ;  /* 0xfffffc080e077981 */ /* 0x002f22000c1e1900 */
[----:B------:R-:W1:Y:S01]  /*3c80*/  MUFU.RCP R0, R9 ;  /* 0x0000000900007308 */ /* 0x000e620000001000 */
[----:B------:R-:W-:Y:S01]  /*3c90*/  BSSY.RECONVERGENT B3, `(.L_x_37) ;  /* 0x000000d000037945 */ /* 0x000fe20003800200 */
[----:B-1----:R-:W-:-:S04]  /*3ca0*/  FFMA R3, R0, -R9, 1 ;  /* 0x3f80000000037423 */ /* 0x002fc80000000809 */
[----:B------:R-:W-:Y:S02]  /*3cb0*/  FFMA R0, R0, R3, R0 ;  /* 0x0000000300007223 */ /* 0x000fe40000000000 */
[----:B----4-:R-:W1:Y:S02]  /*3cc0*/  FCHK P0, R7, R9 ;  /* 0x0000000907007302 */ /* 0x010e640000000000 */
[----:B------:R-:W-:-:S04]  /*3cd0*/  FFMA R2, R0, R7, RZ ;  /* 0x0000000700027223 */ /* 0x000fc800000000ff */
[----:B------:R-:W-:-:S04]  /*3ce0*/  FFMA R3, R2, -R9, R7 ;  /* 0x8000000902037223 */ /* 0x000fc80000000007 */
[----:B------:R-:W-:Y:S01]  /*3cf0*/  FFMA R3, R0, R3, R2 ;  /* 0x0000000300037223 */ /* 0x000fe20000000002 */
[----:B-1----:R-:W-:Y:S06]  /*3d00*/  @!P0 BRA `(.L_x_38) ;  /* 0x0000000000148947 */ /* 0x002fec0003800000 */
[----:B------:R-:W-:Y:S01]  /*3d10*/  IMAD.MOV.U32 R3, RZ, RZ, R7 ;  /* 0x000000ffff037224 */ /* 0x000fe200078e0007 */
[----:B------:R-:W-:Y:S01]  /*3d20*/  MOV R8, 0x3d50 ;  /* 0x00003d5000087802 */ /* 0x000fe20000000f00 */
[----:B------:R-:W-:-:S07]  /*3d30*/  IMAD.MOV.U32 R0, RZ, RZ, R9 ;  /* 0x000000ffff007224 */ /* 0x000fce00078e0009 */
[----:B0-23--:R-:W-:Y:S05]  /*3d40*/  CALL.REL.NOINC `($__internal_1_$__cuda_sm3x_div_rn_noftz_f32_slowpath) ;  /* 0x0000001800f47944 */ /* 0x00dfea0003c00000 */
[----:B------:R-:W-:-:S07]  /*3d50*/  IMAD.MOV.U32 R3, RZ, RZ, R0 ;  /* 0x000000ffff037224 */ /* 0x000fce00078e0000 */
.L_x_38:
[----:B------:R-:W-:Y:S05]  /*3d60*/  BSYNC.RECONVERGENT B3 ;  /* 0x0000000000037941 */ /* 0x000fea0003800200 */
.L_x_37:
[----:B------:R1:W-:Y:S01]  /*3d70*/  STG.E desc[UR8][R14.64+-0x4], R3 ;  /* 0xfffffc030e007986 */ /* 0x0003e2000c101908 */
[----:B------:R-:W-:Y:S05]  /*3d80*/  BRA `(.L_x_39) ;  /* 0x0000000000047947 */ /* 0x000fea0003800000 */
.L_x_36:
[----:B------:R4:W-:Y:S02]  /*3d90*/  STG.E desc[UR8][R14.64+-0x4], RZ ;  /* 0xfffffcff0e007986 */ /* 0x0009e4000c101908 */
.L_x_39:
[----:B------:R-:W-:Y:S05]  /*3da0*/  BSYNC.RECONVERGENT B2 ;  /* 0x0000000000027941 */ /* 0x000fea0003800200 */
.L_x_35:
[----:B------:R-:W-:Y:S01]  /*3db0*/  UIADD3 UR10, UP0, UPT, UR4, 0x4, URZ ;  /* 0x00000004040a7890 */ /* 0x000fe2000ff1e0ff */
[----:B------:R-:W-:Y:S03]  /*3dc0*/  BSSY.RECONVERGENT B2, `(.L_x_40) ;  /* 0x0000018000027945 */ /* 0x000fe60003800200 */
[----:B------:R-:W-:Y:S02]  /*3dd0*/  UIADD3.X UR11, UPT, UPT, URZ, UR5, URZ, UP0, !UPT ;  /* 0x00000005ff0b7290 */ /* 0x000fe400087fe4ff */
[----:B------:R-:W-:-:S04]  /*3de0*/  ISETP.GE.U32.AND P0, PT, R5, UR10, PT ;  /* 0x0000000a05007c0c */ /* 0x000fc8000bf06070 */
[----:B------:R-:W-:-:S13]  /*3df0*/  ISETP.GE.U32.AND.EX P0, PT, R4, UR11, PT, P0 ;  /* 0x0000000b04007c0c */ /* 0x000fda000bf06100 */
[----:B------:R-:W-:Y:S05]  /*3e00*/  @!P0 BRA `(.L_x_41) ;  /* 0x0000000000488947 */ /* 0x000fea0003800000 */
[----:B-1----:R-:W5:Y:S01]  /*3e10*/  LDG.E R7, desc[UR8][R14.64] ;  /* 0x000000080e077981 */ /* 0x002f62000c1e1900 */
[----:B------:R-:W1:Y:S01]  /*3e20*/  MUFU.RCP R0, R9 ;  /* 0x0000000900007308 */ /* 0x000e620000001000 */
[----:B------:R-:W-:Y:S01]  /*3e30*/  BSSY.RECONVERGENT B3, `(.L_x_42) ;  /* 0x000000d000037945 */ /* 0x000fe20003800200 */
[----:B-1----:R-:W-:-:S04]  /*3e40*/  FFMA R3, R0, -R9, 1 ;  /* 0x3f80000000037423 */ /* 0x002fc80000000809 */
[----:B------:R-:W-:Y:S02]  /*3e50*/  FFMA R0, R0, R3, R0 ;  /* 0x0000000300007223 */ /* 0x000fe40000000000 */
[----:B-----5:R-:W1:Y:S02]  /*3e60*/  FCHK P0, R7, R9 ;  /* 0x0000000907007302 */ /* 0x020e640000000000 */
[----:B------:R-:W-:-:S04]  /*3e70*/  FFMA R2, R0, R7, RZ ;  /* 0x0000000700027223 */ /* 0x000fc800000000ff */
[----:B------:R-:W-:-:S04]  /*3e80*/  FFMA R3, R2, -R9, R7 ;  /* 0x8000000902037223 */ /* 0x000fc80000000007 */
[----:B------:R-:W-:Y:S01]  /*3e90*/  FFMA R3, R0, R3, R2 ;  /* 0x0000000300037223 */ /* 0x000fe20000000002 */
[----:B-1----:R-:W-:Y:S06]  /*3ea0*/  @!P0 BRA `(.L_x_43) ;  /* 0x0000000000148947 */ /* 0x002fec0003800000 */
[----:B------:R-:W-:Y:S01]  /*3eb0*/  IMAD.MOV.U32 R3, RZ, RZ, R7 ;  /* 0x000000ffff037224 */ /* 0x000fe200078e0007 */
[----:B------:R-:W-:Y:S01]  /*3ec0*/  MOV R8, 0x3ef0 ;  /* 0x00003ef000087802 */ /* 0x000fe20000000f00 */
[----:B------:R-:W-:-:S07]  /*3ed0*/  IMAD.MOV.U32 R0, RZ, RZ, R9 ;  /* 0x000000ffff007224 */ /* 0x000fce00078e0009 */
[----:B0-234-:R-:W-:Y:S05]  /*3ee0*/  CALL.REL.NOINC `($__internal_1_$__cuda_sm3x_div_rn_noftz_f32_slowpath) ;  /* 0x00000018008c7944 */ /* 0x01dfea0003c00000 */
[----:B------:R-:W-:-:S07]  /*3ef0*/  IMAD.MOV.U32 R3, RZ, RZ, R0 ;  /* 0x000000ffff037224 */ /* 0x000fce00078e0000 */
.L_x_43:
[----:B------:R-:W-:Y:S05]  /*3f00*/  BSYNC.RECONVERGENT B3 ;  /* 0x0000000000037941 */ /* 0x000fea0003800200 */
.L_x_42:
[----:B------:R1:W-:Y:S01]  /*3f10*/  STG.E desc[UR8][R14.64], R3 ;  /* 0x000000030e007986 */ /* 0x0003e2000c101908 */
[----:B------:R-:W-:Y:S05]  /*3f20*/  BRA `(.L_x_44) ;  /* 0x0000000000047947 */ /* 0x000fea0003800000 */
.L_x_41:
[----:B------:R0:W-:Y:S02]  /*3f30*/  STG.E desc[UR8][R14.64], RZ ;  /* 0x000000ff0e007986 */ /* 0x0001e4000c101908 */
.L_x_44:
[----:B------:R-:W-:Y:S05]  /*3f40*/  BSYNC.RECONVERGENT B2 ;  /* 0x0000000000027941 */ /* 0x000fea0003800200 */
.L_x_40:
        /* <DEDUP_REMOVED lines=21> */
.L_x_48:
[----:B------:R-:W-:Y:S05]  /*40a0*/  BSYNC.RECONVERGENT B3 ;  /* 0x0000000000037941 */ /* 0x000fea0003800200 */
.L_x_47:
[----:B------:R1:W-:Y:S01]  /*40b0*/  STG.E desc[UR8][R14.64+0x4], R3 ;  /* 0x000004030e007986 */ /* 0x0003e2000c101908 */
[----:B------:R-:W-:Y:S05]  /*40c0*/  BRA `(.L_x_49) ;  /* 0x0000000000047947 */ /* 0x000fea0003800000 */
.L_x_46:
[----:B------:R0:W-:Y:S02]  /*40d0*/  STG.E desc[UR8][R14.64+0x4], RZ ;  /* 0x000004ff0e007986 */ /* 0x0001e4000c101908 */
.L_x_49:
[----:B------:R-:W-:Y:S05]  /*40e0*/  BSYNC.RECONVERGENT B2 ;  /* 0x0000000000027941 */ /* 0x000fea0003800200 */
.L_x_45:
        /* <DEDUP_REMOVED lines=21> */
.L_x_53:
[----:B------:R-:W-:Y:S05]  /*4240*/  BSYNC.RECONVERGENT B3 ;  /* 0x0000000000037941 */ /* 0x000fea0003800200 */
.L_x_52:
[----:B------:R1:W-:Y:S01]  /*4250*/  STG.E desc[UR8][R14.64+0x8], R3 ;  /* 0x000008030e007986 */ /* 0x0003e2000c101908 */
[----:B------:R-:W-:Y:S05]  /*4260*/  BRA `(.L_x_54) ;  /* 0x0000000000047947 */ /* 0x000fea0003800000 */
.L_x_51:
[----:B------:R0:W-:Y:S02]  /*4270*/  STG.E desc[UR8][R14.64+0x8], RZ ;  /* 0x000008ff0e007986 */ /* 0x0001e4000c101908 */
.L_x_54:
[----:B------:R-:W-:Y:S05]  /*4280*/  BSYNC.RECONVERGENT B2 ;  /* 0x0000000000027941 */ /* 0x000fea0003800200 */
.L_x_50:
        /* <DEDUP_REMOVED lines=21> */
.L_x_58:
[----:B------:R-:W-:Y:S05]  /*43e0*/  BSYNC.RECONVERGENT B3 ;  /* 0x0000000000037941 */ /* 0x000fea0003800200 */
.L_x_57:
[----:B------:R1:W-:Y:S01]  /*43f0*/  STG.E desc[UR8][R14.64+0xc], R3 ;  /* 0x00000c030e007986 */ /* 0x0003e2000c101908 */
[----:B------:R-:W-:Y:S05]  /*4400*/  BRA `(.L_x_59) ;  /* 0x0000000000047947 */ /* 0x000fea0003800000 */
.L_x_56:
[----:B------:R0:W-:Y:S02]  /*4410*/  STG.E desc[UR8][R14.64+0xc], RZ ;  /* 0x00000cff0e007986 */ /* 0x0001e4000c101908 */
.L_x_59:
[----:B------:R-:W-:Y:S05]  /*4420*/  BSYNC.RECONVERGENT B2 ;  /* 0x0000000000027941 */ /* 0x000fea0003800200 */
.L_x_55:
[----:B------:R-:W-:Y:S01]  /*4430*/  UIADD3 UR4, UP0, UPT, UR4, 0x8, URZ ;  /* 0x0000000804047890 */ /* 0x000fe2000ff1e0ff */
[----:B01234-:R-:W-:-:S03]  /*4440*/  IADD3 R14, P0, PT, R14, 0x20, RZ ;  /* 0x000000200e0e7810 */ /* 0x01ffc60007f1e0ff */
[----:B------:R-:W-:Y:S02]  /*4450*/  UIADD3.X UR5, UPT, UPT, URZ, UR5, URZ, UP0, !UPT ;  /* 0x00000005ff057290 */ /* 0x000fe400087fe4ff */
[----:B------:R-:W-:Y:S01]  /*4460*/  UISETP.NE.U32.AND UP0, UPT, UR4, UR6, UPT ;  /* 0x000000060400728c */ /* 0x000fe2000bf05070 */
[----:B------:R-:W-:-:S03]  /*4470*/  IMAD.X R15, RZ, RZ, R15, P0 ;  /* 0x000000ffff0f7224 */ /* 0x000fc600000e060f */
[----:B------:R-:W-:-:S09]  /*4480*/  UISETP.NE.AND.EX UP0, UPT, UR5, UR7, UPT, UP0 ;  /* 0x000000070500728c */ /* 0x000fd2000bf05300 */
[----:B------:R-:W-:Y:S05]  /*4490*/  BRA.U UP0, `(.L_x_60) ;  /* 0xfffffff100b87547 */ /* 0x000fea000b83ffff */
.L_x_19:
[----:B------:R-:W-:-:S04]  /*44a0*/  ISETP.NE.U32.AND P0, PT, RZ, UR12, PT ;  /* 0x0000000cff007c0c */ /* 0x000fc8000bf05070 */
[----:B------:R-:W-:-:S13]  /*44b0*/  ISETP.NE.AND.EX P0, PT, RZ, RZ, PT, P0 ;  /* 0x000000ffff00720c */ /* 0x000fda0003f05300 */
[----:B------:R-:W-:Y:S05]  /*44c0*/  @!P0 EXIT ;  /* 0x000000000000894d */ /* 0x000fea0003800000 */
[----:B------:R-:W0:Y:S01]  /*44d0*/  LDCU UR4, c[0x0][0x398] ;  /* 0x00007300ff0477ac */ /* 0x000e220008000800 */
[----:B------:R-:W-:-:S04]  /*44e0*/  UISETP.GE.U32.AND UP0, UPT, UR12, 0x4, UPT ;  /* 0x000000040c00788c */ /* 0x000fc8000bf06070 */
[----:B------:R-:W-:Y:S02]  /*44f0*/  UISETP.GE.U32.AND.EX UP0, UPT, URZ, URZ, UPT, UP0 ;  /* 0x000000ffff00728c */ /* 0x000fe4000bf06100 */
[----:B0-----:R-:W-:-:S07]  /*4500*/  ULOP3.LUT UR4, UR4, 0x3, URZ, 0xc0, !UPT ;  /* 0x0000000304047892 */ /* 0x001fce000f8ec0ff */
[----:B------:R-:W-:Y:S05]  /*4510*/  BRA.U !UP0, `(.L_x_61) ;  /* 0x0000000908347547 */ /* 0x000fea000b800000 */
[----:B------:R-:W-:Y:S01]  /*4520*/  ISETP.GE.U32.AND P0, PT, R5, UR6, PT ;  /* 0x0000000605007c0c */ /* 0x000fe2000bf06070 */
[----:B------:R-:W-:Y:S03]  /*4530*/  BSSY.RECONVERGENT B2, `(.L_x_62) ;  /* 0x0000020000027945 */ /* 0x000fe60003800200 */
[----:B------:R-:W-:-:S13]  /*4540*/  ISETP.GE.U32.AND.EX P0, PT, R4, UR7, PT, P0 ;  /* 0x0000000704007c0c */ /* 0x000fda000bf06100 */
[----:B------:R-:W-:Y:S05]  /*4550*/  @!P0 BRA `(.L_x_63) ;  /* 0x00000000005c8947 */ /* 0x000fea0003800000 */
[----:B------:R-:W0:Y:S01]  /*4560*/  LDCU.64 UR10, c[0x0][0x388] ;  /* 0x00007100ff0a77ac */ /* 0x000e220008000a00 */
[----:B------:R-:W-:-:S04]  /*4570*/  IADD3 R0, P0, PT, R10, UR6, RZ ;  /* 0x000000060a007c10 */ /* 0x000fc8000ff1e0ff */
[----:B------:R-:W-:Y:S02]  /*4580*/  IADD3.X R3, PT, PT, R6, UR7, RZ, P0, !PT ;  /* 0x0000000706037c10 */ /* 0x000fe400087fe4ff */
[----:B0-----:R-:W-:-:S04]  /*4590*/  LEA R14, P0, R0, UR10, 0x2 ;  /* 0x0000000a000e7c11 */ /* 0x001fc8000f8010ff */
[----:B------:R-:W-:-:S05]  /*45a0*/  LEA.HI.X R15, R0, UR11, R3, 0x2, P0 ;  /* 0x0000000b000f7c11 */ /* 0x000fca00080f1403 */
        /* <DEDUP_REMOVED lines=11> */
[----:B------:R-:W-:Y:S01]  /*4660*/  MOV R8, 0x4690 ;  /* 0x0000469000087802 */ /* 0x000fe20000000f00 */
[----:B------:R-:W-:-:S07]  /*4670*/  IMAD.MOV.U32 R0, RZ, RZ, R9 ;  /* 0x000000ffff007224 */ /* 0x000fce00078e0009 */
[----:B------:R-:W-:Y:S05]  /*4680*/  CALL.REL.NOINC `($__internal_1_$__cuda_sm3x_div_rn_noftz_f32_slowpath) ;  /* 0x0000001000a47944 */ /* 0x000fea0003c00000 */
[----:B------:R-:W-:-:S07]  /*4690*/  IMAD.MOV.U32 R3, RZ, RZ, R0 ;  /* 0x000000ffff037224 */ /* 0x000fce00078e0000 */
.L_x_65:
[----:B------:R-:W-:Y:S05]  /*46a0*/  BSYNC.RECONVERGENT B3 ;  /* 0x0000000000037941 */ /* 0x000fea0003800200 */
.L_x_64:
[----:B------:R0:W-:Y:S01]  /*46b0*/  STG.E desc[UR8][R14.64], R3 ;  /* 0x000000030e007986 */ /* 0x0001e2000c101908 */
[----:B------:R-:W-:Y:S05]  /*46c0*/  BRA `(.L_x_66) ;  /* 0x0000000000187947 */ /* 0x000fea0003800000 */
.L_x_63:
[----:B------:R-:W0:Y:S01]  /*46d0*/  LDCU.64 UR10, c[0x0][0x388] ;  /* 0x00007100ff0a77ac */ /* 0x000e220008000a00 */
[----:B------:R-:W-:-:S04]  /*46e0*/  IADD3 R0, P0, PT, R10, UR6, RZ ;  /* 0x000000060a007c10 */ /* 0x000fc8000ff1e0ff */
[----:B------:R-:W-:Y:S02]  /*46f0*/  IADD3.X R3, PT, PT, R6, UR7, RZ, P0, !PT ;  /* 0x0000000706037c10 */ /* 0x000fe400087fe4ff */
[----:B0-----:R-:W-:-:S04]  /*4700*/  LEA R2, P0, R0, UR10, 0x2 ;  /* 0x0000000a00027c11 */ /* 0x001fc8000f8010ff */
[----:B------:R-:W-:-:S05]  /*4710*/  LEA.HI.X R3, R0, UR11, R3, 0x2, P0 ;  /* 0x0000000b00037c11 */ /* 0x000fca00080f1403 */
[----:B------:R1:W-:Y:S04]  /*4720*/  STG.E desc[UR8][R2.64], RZ ;  /* 0x000000ff02007986 */ /* 0x0003e8000c101908 */
.L_x_66:
[----:B------:R-:W-:Y:S05]  /*4730*/  BSYNC.RECONVERGENT B2 ;  /* 0x0000000000027941 */ /* 0x000fea0003800200 */
.L_x_62:
[----:B------:R-:W-:Y:S01]  /*4740*/  UIADD3 UR5, UPT, UPT, UR6, 0x1, URZ ;  /* 0x0000000106057890 */ /* 0x000fe2000fffe0ff */
[----:B------:R-:W-:Y:S05]  /*4750*/  BSSY.RECONVERGENT B2, `(.L_x_67) ;  /* 0x0000021000027945 */ /* 0x000fea0003800200 */
[----:B------:R-:W-:-:S04]  /*4760*/  ISETP.GE.U32.AND P0, PT, R5, UR5, PT ;  /* 0x0000000505007c0c */ /* 0x000fc8000bf06070 */
[----:B------:R-:W-:-:S13]  /*4770*/  ISETP.GE.U32.AND.EX P0, PT, R4, RZ, PT, P0 ;  /* 0x000000ff0400720c */ /* 0x000fda0003f06100 */
[----:B------:R-:W-:Y:S05]  /*4780*/  @!P0 BRA `(.L_x_68) ;  /* 0x00000000005c8947 */ /* 0x000fea0003800000 */
[----:B------:R-:W2:Y:S01]  /*4790*/  LDCU.64 UR10, c[0x0][0x388] ;  /* 0x00007100ff0a77ac */ /* 0x000ea20008000a00 */
[----:B------:R-:W-:-:S05]  /*47a0*/  IADD3 R0, P0, PT, R10, UR5, RZ ;  /* 0x000000050a007c10 */ /* 0x000fca000ff1e0ff */
[----:B01----:R-:W-:Y:S01]  /*47b0*/  IMAD.X R3, RZ, RZ, R6, P0 ;  /* 0x000000ffff037224 */ /* 0x003fe200000e0606 */
[----:B--2---:R-:W-:-:S04]  /*47c0*/  LEA R14, P0, R0, UR10, 0x2 ;  /* 0x0000000a000e7c11 */ /* 0x004fc8000f8010ff */
        /* <DEDUP_REMOVED lines=16> */
.L_x_70:
[----:B------:R-:W-:Y:S05]  /*48d0*/  BSYNC.RECONVERGENT B3 ;  /* 0x0000000000037941 */ /* 0x000fea0003800200 */
.L_x_69:
[----:B------:R0:W-:Y:S01]  /*48e0*/  STG.E desc[UR8][R14.64], R3 ;  /* 0x000000030e007986 */ /* 0x0001e2000c101908 */
[----:B------:R-:W-:Y:S05]  /*48f0*/  BRA `(.L_x_71) ;  /* 0x0000000000187947 */ /* 0x000fea0003800000 */
.L_x_68:
[----:B------:R-:W2:Y:S01]  /*4900*/  LDCU.64 UR10, c[0x0][0x388] ;  /* 0x00007100ff0a77ac */ /* 0x000ea20008000a00 */
[----:B------:R-:W-:-:S05]  /*4910*/  IADD3 R0, P0, PT, R10, UR5, RZ ;  /* 0x000000050a007c10 */ /* 0x000fca000ff1e0ff */
[----:B01----:R-:W-:Y:S01]  /*4920*/  IMAD.X R3, RZ, RZ, R6, P0 ;  /* 0x000000ffff037224 */ /* 0x003fe200000e0606 */
[----:B--2---:R-:W-:-:S04]  /*4930*/  LEA R2, P0, R0, UR10, 0x2 ;  /* 0x0000000a00027c11 */ /* 0x004fc8000f8010ff */
[----:B------:R-:W-:-:S05]  /*4940*/  LEA.HI.X R3, R0, UR11, R3, 0x2, P0 ;  /* 0x0000000b00037c11 */ /* 0x000fca00080f1403 */
[----:B------:R1:W-:Y:S04]  /*4950*/  STG.E desc[UR8][R2.64], RZ ;  /* 0x000000ff02007986 */ /* 0x0003e8000c101908 */
.L_x_71:
[----:B------:R-:W-:Y:S05]  /*4960*/  BSYNC.RECONVERGENT B2 ;  /* 0x0000000000027941 */ /* 0x000fea0003800200 */
.L_x_67:
        /* <DEDUP_REMOVED lines=25> */
.L_x_75:
[----:B------:R-:W-:Y:S05]  /*4b00*/  BSYNC.RECONVERGENT B3 ;  /* 0x0000000000037941 */ /* 0x000fea0003800200 */
.L_x_74:
[----:B------:R0:W-:Y:S01]  /*4b10*/  STG.E desc[UR8][R14.64], R3 ;  /* 0x000000030e007986 */ /* 0x0001e2000c101908 */
[----:B------:R-:W-:Y:S05]  /*4b20*/  BRA `(.L_x_76) ;  /* 0x0000000000187947 */ /* 0x000fea0003800000 */
.L_x_73:
[----:B------:R-:W2:Y:S01]  /*4b30*/  LDCU.64 UR10, c[0x0][0x388] ;  /* 0x00007100ff0a77ac */ /* 0x000ea20008000a00 */
[----:B------:R-:W-:-:S05]  /*4b40*/  IADD3 R0, P0, PT, R10, UR5, RZ ;  /* 0x000000050a007c10 */ /* 0x000fca000ff1e0ff */
[----:B01----:R-:W-:Y:S01]  /*4b50*/  IMAD.X R3, RZ, RZ, R6, P0 ;  /* 0x000000ffff037224 */ /* 0x003fe200000e0606 */
[----:B--2---:R-:W-:-:S04]  /*4b60*/  LEA R2, P0, R0, UR10, 0x2 ;  /* 0x0000000a00027c11 */ /* 0x004fc8000f8010ff */
[----:B------:R-:W-:-:S05]  /*4b70*/  LEA.HI.X R3, R0, UR11, R3, 0x2, P0 ;  /* 0x0000000b00037c11 */ /* 0x000fca00080f1403 */
[----:B------:R1:W-:Y:S04]  /*4b80*/  STG.E desc[UR8][R2.64], RZ ;  /* 0x000000ff02007986 */ /* 0x0003e8000c101908 */
.L_x_76:
[----:B------:R-:W-:Y:S05]  /*4b90*/  BSYNC.RECONVERGENT B2 ;  /* 0x0000000000027941 */ /* 0x000fea0003800200 */
.L_x_72:
        /* <DEDUP_REMOVED lines=25> */
.L_x_80:
[----:B------:R-:W-:Y:S05]  /*4d30*/  BSYNC.RECONVERGENT B3 ;  /* 0x0000000000037941 */ /* 0x000fea0003800200 */
.L_x_79:
[----:B------:R0:W-:Y:S01]  /*4d40*/  STG.E desc[UR8][R14.64], R3 ;  /* 0x000000030e007986 */ /* 0x0001e2000c101908 */
[----:B------:R-:W-:Y:S05]  /*4d50*/  BRA `(.L_x_81) ;  /* 0x0000000000187947 */ /* 0x000fea0003800000 */
.L_x_78:
[----:B------:R-:W2:Y:S01]  /*4d60*/  LDCU.64 UR10, c[0x0][0x388] ;  /* 0x00007100ff0a77ac */ /* 0x000ea20008000a00 */
[----:B------:R-:W-:-:S05]  /*4d70*/  IADD3 R0, P0, PT, R10, UR5, RZ ;  /* 0x000000050a007c10 */ /* 0x000fca000ff1e0ff */
[----:B01----:R-:W-:Y:S01]  /*4d80*/  IMAD.X R3, RZ, RZ, R6, P0 ;  /* 0x000000ffff037224 */ /* 0x003fe200000e0606 */
[----:B--2---:R-:W-:-:S04]  /*4d90*/  LEA R2, P0, R0, UR10, 0x2 ;  /* 0x0000000a00027c11 */ /* 0x004fc8000f8010ff */
[----:B------:R-:W-:-:S05]  /*4da0*/  LEA.HI.X R3, R0, UR11, R3, 0x2, P0 ;  /* 0x0000000b00037c11 */ /* 0x000fca00080f1403 */
[----:B------:R1:W-:Y:S04]  /*4db0*/  STG.E desc[UR8][R2.64], RZ ;  /* 0x000000ff02007986 */ /* 0x0003e8000c101908 */
.L_x_81:
[----:B------:R-:W-:Y:S05]  /*4dc0*/  BSYNC.RECONVERGENT B2 ;  /* 0x0000000000027941 */ /* 0x000fea0003800200 */
.L_x_77:
[----:B------:R-:W-:Y:S01]  /*4dd0*/  UIADD3 UR6, UPT, UPT, UR6, 0x4, URZ ;  /* 0x0000000406067890 */ /* 0x000fe2000fffe0ff */
[----:B------:R-:W-:-:S11]  /*4de0*/  UMOV UR7, URZ ;  /* 0x000000ff00077c82 */ /* 0x000fd60008000000 */
.L_x_61:
[----:B------:R-:W-:-:S04]  /*4df0*/  ISETP.NE.U32.AND P0, PT, RZ, UR4, PT ;  /* 0x00000004ff007c0c */ /* 0x000fc8000bf05070 */
[----:B------:R-:W-:-:S13]  /*4e00*/  ISETP.NE.AND.EX P0, PT, RZ, RZ, PT, P0 ;  /* 0x000000ffff00720c */ /* 0x000fda0003f05300 */
[----:B------:R-:W-:Y:S05]  /*4e10*/  @!P0 EXIT ;  /* 0x000000000000894d */ /* 0x000fea0003800000 */
[----:B------:R-:W-:-:S04]  /*4e20*/  UISETP.NE.U32.AND UP0, UPT, UR4, 0x1, UPT ;  /* 0x000000010400788c */ /* 0x000fc8000bf05070 */
[----:B------:R-:W-:-:S09]  /*4e30*/  UISETP.NE.AND.EX UP0, UPT, URZ, URZ, UPT, UP0 ;  /* 0x000000ffff00728c */ /* 0x000fd2000bf05300 */
[----:B------:R-:W-:Y:S05]  /*4e40*/  BRA.U !UP0, `(.L_x_82) ;  /* 0x00000005081c7547 */ /* 0x000fea000b800000 */
[----:B------:R-:W-:Y:S01]  /*4e50*/  ISETP.GE.U32.AND P0, PT, R5, UR6, PT ;  /* 0x0000000605007c0c */ /* 0x000fe2000bf06070 */
[----:B------:R-:W-:Y:S03]  /*4e60*/  BSSY.RECONVERGENT B2, `(.L_x_83) ;  /* 0x0000020000027945 */ /* 0x000fe60003800200 */
[----:B------:R-:W-:-:S13]  /*4e70*/  ISETP.GE.U32.AND.EX P0, PT, R4, UR7, PT, P0 ;  /* 0x0000000704007c0c */ /* 0x000fda000bf06100 */
[----:B------:R-:W-:Y:S05]  /*4e80*/  @!P0 BRA `(.L_x_84) ;  /* 0x00000000005c8947 */ /* 0x000fea0003800000 */
[----:B------:R-:W2:Y:S01]  /*4e90*/  LDCU.64 UR4, c[0x0][0x388] ;  /* 0x00007100ff0477ac */ /* 0x000ea20008000a00 */
[----:B------:R-:W-:-:S04]  /*4ea0*/  IADD3 R0, P0, PT, R10, UR6, RZ ;  /* 0x000000060a007c10 */ /* 0x000fc8000ff1e0ff */
[----:B01----:R-:W-:Y:S02]  /*4eb0*/  IADD3.X R3, PT, PT, R6, UR7, RZ, P0, !PT ;  /* 0x0000000706037c10 */ /* 0x003fe400087fe4ff */
        /* <DEDUP_REMOVED lines=17> */
.L_x_86:
[----:B------:R-:W-:Y:S05]  /*4fd0*/  BSYNC.RECONVERGENT B3 ;  /* 0x0000000000037941 */ /* 0x000fea0003800200 */
.L_x_85:
[----:B------:R0:W-:Y:S01]  /*4fe0*/  STG.E desc[UR8][R14.64], R3 ;  /* 0x000000030e007986 */ /* 0x0001e2000c101908 */
[----:B------:R-:W-:Y:S05]  /*4ff0*/  BRA `(.L_x_87) ;  /* 0x0000000000187947 */ /* 0x000fea0003800000 */
.L_x_84:
[----:B------:R-:W2:Y:S01]  /*5000*/  LDCU.64 UR4, c[0x0][0x388] ;  /* 0x00007100ff0477ac */ /* 0x000ea20008000a00 */
[----:B------:R-:W-:-:S04]  /*5010*/  IADD3 R0, P0, PT, R10, UR6, RZ ;  /* 0x000000060a007c10 */ /* 0x000fc8000ff1e0ff */
[----:B01----:R-:W-:Y:S02]  /*5020*/  IADD3.X R3, PT, PT, R6, UR7, RZ, P0, !PT ;  /* 0x0000000706037c10 */ /* 0x003fe400087fe4ff */
[----:B--2---:R-:W-:-:S04]  /*5030*/  LEA R2, P0, R0, UR4, 0x2 ;  /* 0x0000000400027c11 */ /* 0x004fc8000f8010ff */
[----:B------:R-:W-:-:S05]  /*5040*/  LEA.HI.X R3, R0, UR5, R3, 0x2, P0 ;  /* 0x0000000500037c11 */ /* 0x000fca00080f1403 */
[----:B------:R1:W-:Y:S04]  /*5050*/  STG.E desc[UR8][R2.64], RZ ;  /* 0x000000ff02007986 */ /* 0x0003e8000c101908 */
.L_x_87:
[----:B------:R-:W-:Y:S05]  /*5060*/  BSYNC.RECONVERGENT B2 ;  /* 0x0000000000027941 */ /* 0x000fea0003800200 */
.L_x_83:
        /* <DEDUP_REMOVED lines=25> */
.L_x_91:
[----:B------:R-:W-:Y:S05]  /*5200*/  BSYNC.RECONVERGENT B3 ;  /* 0x0000000000037941 */ /* 0x000fea0003800200 */
.L_x_90:
[----:B------:R0:W-:Y:S01]  /*5210*/  STG.E desc[UR8][R14.64], R3 ;  /* 0x000000030e007986 */ /* 0x0001e2000c101908 */
[----:B------:R-:W-:Y:S05]  /*5220*/  BRA `(.L_x_92) ;  /* 0x0000000000187947 */ /* 0x000fea0003800000 */
.L_x_89:
[----:B------:R-:W2:Y:S01]  /*5230*/  LDCU.64 UR10, c[0x0][0x388] ;  /* 0x00007100ff0a77ac */ /* 0x000ea20008000a00 */
[----:B------:R-:W-:-:S05]  /*5240*/  IADD3 R0, P0, PT, R10, UR4, RZ ;  /* 0x000000040a007c10 */ /* 0x000fca000ff1e0ff */
[----:B01----:R-:W-:Y:S01]  /*5250*/  IMAD.X R3, RZ, RZ, R6, P0 ;  /* 0x000000ffff037224 */ /* 0x003fe200000e0606 */
[----:B--2---:R-:W-:-:S04]  /*5260*/  LEA R2, P0, R0, UR10, 0x2 ;  /* 0x0000000a00027c11 */ /* 0x004fc8000f8010ff */
[----:B------:R-:W-:-:S05]  /*5270*/  LEA.HI.X R3, R0, UR11, R3, 0x2, P0 ;  /* 0x0000000b00037c11 */ /* 0x000fca00080f1403 */
[----:B------:R1:W-:Y:S04]  /*5280*/  STG.E desc[UR8][R2.64], RZ ;  /* 0x000000ff02007986 */ /* 0x0003e8000c101908 */
.L_x_92:
[----:B------:R-:W-:Y:S05]  /*5290*/  BSYNC.RECONVERGENT B2 ;  /* 0x0000000000027941 */ /* 0x000fea0003800200 */
.L_x_88:
[----:B------:R-:W-:Y:S01]  /*52a0*/  UIADD3 UR6, UPT, UPT, UR6, 0x2, URZ ;  /* 0x0000000206067890 */ /* 0x000fe2000fffe0ff */
[----:B------:R-:W-:-:S11]  /*52b0*/  UMOV UR7, URZ ;  /* 0x000000ff00077c82 */ /* 0x000fd60008000000 */
.L_x_82:
[----:B------:R-:W2:Y:S02]  /*52c0*/  LDC R0, c[0x0][0x398] ;  /* 0x0000e600ff007b82 */ /* 0x000ea40000000800 */
[----:B--2---:R-:W-:-:S04]  /*52d0*/  LOP3.LUT R0, R0, 0x1, RZ, 0xc0, !PT ;  /* 0x0000000100007812 */ /* 0x004fc800078ec0ff */
[----:B------:R-:W-:-:S04]  /*52e0*/  ISETP.NE.U32.AND P0, PT, R0, 0x1, PT ;  /* 0x000000010000780c */ /* 0x000fc80003f05070 */
[----:B------:R-:W-:-:S13]  /*52f0*/  ISETP.NE.U32.AND.EX P0, PT, RZ, RZ, PT, P0 ;  /* 0x000000ffff00720c */ /* 0x000fda0003f05100 */
[----:B------:R-:W-:Y:S05]  /*5300*/  @P0 EXIT ;  /* 0x000000000000094d */ /* 0x000fea0003800000 */
[----:B------:R-:W-:-:S04]  /*5310*/  ISETP.GE.U32.AND P0, PT, R5, UR6, PT ;  /* 0x0000000605007c0c */ /* 0x000fc8000bf06070 */
        /* <DEDUP_REMOVED lines=22> */
.L_x_95:
[----:B------:R-:W-:Y:S05]  /*5480*/  BSYNC.RECONVERGENT B2 ;  /* 0x0000000000027941 */ /* 0x000fea0003800200 */
.L_x_94:
[----:B------:R-:W-:Y:S01]  /*5490*/  STG.E desc[UR8][R4.64], R3 ;  /* 0x0000000304007986 */ /* 0x000fe2000c101908 */
[----:B------:R-:W-:Y:S05]  /*54a0*/  EXIT ;  /* 0x000000000000794d */ /* 0x000fea0003800000 */
.L_x_93:
[----:B------:R-:W2:Y:S01]  /*54b0*/  LDCU.64 UR4, c[0x0][0x388] ;  /* 0x00007100ff0477ac */ /* 0x000ea20008000a00 */
[----:B------:R-:W-:-:S04]  /*54c0*/  IADD3 R10, P0, PT, R10, UR6, RZ ;  /* 0x000000060a0a7c10 */ /* 0x000fc8000ff1e0ff */
[----:B01----:R-:W-:Y:S02]  /*54d0*/  IADD3.X R3, PT, PT, R6, UR7, RZ, P0, !PT ;  /* 0x0000000706037c10 */ /* 0x003fe400087fe4ff */
[----:B--2---:R-:W-:-:S04]  /*54e0*/  LEA R2, P0, R10, UR4, 0x2 ;  /* 0x000000040a027c11 */ /* 0x004fc8000f8010ff */
[----:B------:R-:W-:-:S05]  /*54f0*/  LEA.HI.X R3, R10, UR5, R3, 0x2, P0 ;  /* 0x000000050a037c11 */ /* 0x000fca00080f1403 */
[----:B------:R-:W-:Y:S01]  /*5500*/  STG.E desc[UR8][R2.64], RZ ;  /* 0x000000ff02007986 */ /* 0x000fe2000c101908 */
[----:B------:R-:W-:Y:S05]  /*5510*/  EXIT ;  /* 0x000000000000794d */ /* 0x000fea0003800000 */
        .weak           $__internal_0_$__cuda_sm20_rem_u64
        .type           $__internal_0_$__cuda_sm20_rem_u64,@function
        .size           $__internal_0_$__cuda_sm20_rem_u64,($__internal_1_$__cuda_sm3x_div_rn_noftz_f32_slowpath - $__internal_0_$__cuda_sm20_rem_u64)
$__internal_0_$__cuda_sm20_rem_u64:
[----:B------:R-:W0:Y:S01]  /*5520*/  LDCU.64 UR4, c[0x0][0x390] ;  /* 0x00007200ff0477ac */ /* 0x000e220008000a00 */
[----:B------:R-:W1:Y:S01]  /*5530*/  LDC.64 R2, c[0x0][0x390] ;  /* 0x0000e400ff027b82 */ /* 0x000e620000000a00 */
[----:B0-----:R-:W0:Y:S08]  /*5540*/  I2F.U64.RP R4, UR4 ;  /* 0x0000000400047d12 */ /* 0x001e300008309000 */
[----:B0-----:R-:W0:Y:S02]  /*5550*/  MUFU.RCP R4, R4 ;  /* 0x0000000400047308 */ /* 0x001e240000001000 */
[----:B0-----:R-:W-:-:S06]  /*5560*/  VIADD R8, R4, 0x1ffffffe ;  /* 0x1ffffffe04087836 */ /* 0x001fcc0000000000 */
[----:B------:R-:W1:Y:S02]  /*5570*/  F2I.U64.TRUNC R8, R8 ;  /* 0x0000000800087311 */ /* 0x000e64000020d800 */
[----:B-1----:R-:W-:-:S04]  /*5580*/  IMAD.WIDE.U32 R12, R8, R2, RZ ;  /* 0x00000002080c7225 */ /* 0x002fc800078e00ff */
[C---:B------:R-:W-:Y:S01]  /*5590*/  IMAD R7, R8.reuse, R3, R13 ;  /* 0x0000000308077224 */ /* 0x040fe200078e020d */
[----:B------:R-:W-:Y:S01]  /*55a0*/  IADD3 R15, P0, PT, RZ, -R12, RZ ;  /* 0x8000000cff0f7210 */ /* 0x000fe20007f1e0ff */
[----:B------:R-:W-:Y:S02]  /*55b0*/  IMAD.MOV.U32 R13, RZ, RZ, R8 ;  /* 0x000000ffff0d7224 */ /* 0x000fe400078e0008 */
[----:B------:R-:W-:Y:S02]  /*55c0*/  IMAD R7, R9, R2, R7 ;  /* 0x0000000209077224 */ /* 0x000fe400078e0207 */
[----:B------:R-:W-:-:S04]  /*55d0*/  IMAD.HI.U32 R12, R8, R15, RZ ;  /* 0x0000000f080c7227 */ /* 0x000fc800078e00ff */
[----:B------:R-:W-:-:S04]  /*55e0*/  IMAD.X R7, RZ, RZ, ~R7, P0 ;  /* 0x000000ffff077224 */ /* 0x000fc800000e0e07 */
[----:B------:R-:W-:-:S04]  /*55f0*/  IMAD.WIDE.U32 R12, P0, R8, R7, R12 ;  /* 0x00000007080c7225 */ /* 0x000fc8000780000c */
[C---:B------:R-:W-:Y:S02]  /*5600*/  IMAD R17, R9.reuse, R7, RZ ;  /* 0x0000000709117224 */ /* 0x040fe400078e02ff */
[----:B------:R-:W-:-:S04]  /*5610*/  IMAD.HI.U32 R12, P1, R9, R15, R12 ;  /* 0x0000000f090c7227 */ /* 0x000fc8000782000c */
[----:B------:R-:W-:Y:S01]  /*5620*/  IMAD.HI.U32 R7, R9, R7, RZ ;  /* 0x0000000709077227 */ /* 0x000fe200078e00ff */
[----:B------:R-:W-:-:S03]  /*5630*/  IADD3 R13, P2, PT, R17, R12, RZ ;  /* 0x0000000c110d7210 */ /* 0x000fc60007f5e0ff */
[----:B------:R-:W-:Y:S02]  /*5640*/  IMAD.X R4, R7, 0x1, R9, P0 ;  /* 0x0000000107047824 */ /* 0x000fe400000e0609 */
[----:B------:R-:W-:-:S03]  /*5650*/  IMAD.WIDE.U32 R8, R13, R2, RZ ;  /* 0x000000020d087225 */ /* 0x000fc600078e00ff */
[----:B------:R-:W-:Y:S01]  /*5660*/  IADD3.X R7, PT, PT, RZ, RZ, R4, P2, P1 ;  /* 0x000000ffff077210 */ /* 0x000fe200017e2404 */
[----:B------:R-:W-:Y:S01]  /*5670*/  IMAD R4, R13, R3, R9 ;  /* 0x000000030d047224 */ /* 0x000fe200078e0209 */
[----:B------:R-:W-:-:S03]  /*5680*/  IADD3 R9, P0, PT, RZ, -R8, RZ ;  /* 0x80000008ff097210 */ /* 0x000fc60007f1e0ff */
        /* <DEDUP_REMOVED lines=9> */
[----:B------:R-:W-:-:S03]  /*5720*/  IMAD.HI.U32 R8, R4, R5, RZ ;  /* 0x0000000504087227 */ /* 0x000fc600078e00ff */
[----:B------:R-:W-:Y:S01]  /*5730*/  IADD3.X R7, PT, PT, RZ, RZ, R7, P2, P1 ;  /* 0x000000ffff077210 */ /* 0x000fe200017e2407 */
[----:B------:R-:W-:Y:S02]  /*5740*/  IMAD.MOV.U32 R9, RZ, RZ, RZ ;  /* 0x000000ffff097224 */ /* 0x000fe400078e00ff */
[----:B------:R-:W-:-:S04]  /*5750*/  IMAD.WIDE.U32 R8, RZ, R4, R8 ;  /* 0x00000004ff087225 */ /* 0x000fc800078e0008 */
[----:B------:R-:W-:-:S04]  /*5760*/  IMAD.HI.U32 R7, P0, R7, R5, R8 ;  /* 0x0000000507077227 */ /* 0x000fc80007800008 */
[----:B------:R-:W-:Y:S01]  /*5770*/  IMAD.X R4, RZ, RZ, RZ, P0 ;  /* 0x000000ffff047224 */ /* 0x000fe200000e06ff */
[----:B------:R-:W-:-:S05]  /*5780*/  IADD3 R7, P1, PT, RZ, R7, RZ ;  /* 0x00000007ff077210 */ /* 0x000fca0007f3e0ff */
[----:B------:R-:W-:-:S04]  /*5790*/  IMAD.WIDE.U32 R8, R7, R2, RZ ;  /* 0x0000000207087225 */ /* 0x000fc800078e00ff */
[----:B------:R-:W-:Y:S01]  /*57a0*/  IMAD.X R13, RZ, RZ, R4, P1 ;  /* 0x000000ffff0d7224 */ /* 0x000fe200008e0604 */
[----:B------:R-:W-:Y:S01]  /*57b0*/  IADD3 R5, P1, PT, -R8, R5, RZ ;  /* 0x0000000508057210 */ /* 0x000fe20007f3e1ff */
[----:B------:R-:W-:-:S03]  /*57c0*/  IMAD R7, R7, R3, R9 ;  /* 0x0000000307077224 */ /* 0x000fc600078e0209 */
[-C--:B------:R-:W-:Y:S01]  /*57d0*/  ISETP.GE.U32.AND P0, PT, R5, R2.reuse, PT ;  /* 0x000000020500720c */ /* 0x080fe20003f06070 */
[----:B------:R-:W-:-:S04]  /*57e0*/  IMAD R7, R13, R2, R7 ;  /* 0x000000020d077224 */ /* 0x000fc800078e0207 */
[----:B------:R-:W-:Y:S01]  /*57f0*/  IMAD.X R4, RZ, RZ, ~R7, P1 ;  /* 0x000000ffff047224 */ /* 0x000fe200008e0e07 */
[----:B------:R-:W-:-:S04]  /*5800*/  IADD3 R7, P1, PT, R5, -R2, RZ ;  /* 0x8000000205077210 */ /* 0x000fc80007f3e0ff */
[C---:B------:R-:W-:Y:S01]  /*5810*/  ISETP.GE.U32.AND.EX P0, PT, R4.reuse, R3, PT, P0 ;  /* 0x000000030400720c */ /* 0x040fe20003f06100 */
[--C-:B------:R-:W-:Y:S01]  /*5820*/  IMAD.X R8, R4, 0x1, ~R3.reuse, P1 ;  /* 0x0000000104087824 */ /* 0x100fe200008e0e03 */
[----:B------:R-:W-:Y:S02]  /*5830*/  ISETP.NE.U32.AND P1, PT, R2, RZ, PT ;  /* 0x000000ff0200720c */ /* 0x000fe40003f25070 */
[----:B------:R-:W-:Y:S02]  /*5840*/  SEL R7, R7, R5, P0 ;  /* 0x0000000507077207 */ /* 0x000fe40000000000 */
[----:B------:R-:W-:Y:S02]  /*5850*/  SEL R8, R8, R4, P0 ;  /* 0x0000000408087207 */ /* 0x000fe40000000000 */
[CC--:B------:R-:W-:Y:S02]  /*5860*/  IADD3 R4, P2, PT, R7.reuse, -R2.reuse, RZ ;  /* 0x8000000207047210 */ /* 0x0c0fe40007f5e0ff */
[----:B------:R-:W-:Y:S01]  /*5870*/  ISETP.GE.U32.AND P0, PT, R7, R2, PT ;  /* 0x000000020700720c */ /* 0x000fe20003f06070 */
[----:B------:R-:W-:Y:S01]  /*5880*/  IMAD.MOV.U32 R2, RZ, RZ, R0 ;  /* 0x000000ffff027224 */ /* 0x000fe200078e0000 */
[----:B------:R-:W-:Y:S01]  /*5890*/  ISETP.NE.AND.EX P1, PT, R3, RZ, PT, P1 ;  /* 0x000000ff0300720c */ /* 0x000fe20003f25310 */
[C---:B------:R-:W-:Y:S01]  /*58a0*/  IMAD.X R5, R8.reuse, 0x1, ~R3, P2 ;  /* 0x0000000108057824 */ /* 0x040fe200010e0e03 */
[----:B------:R-:W-:Y:S01]  /*58b0*/  ISETP.GE.U32.AND.EX P0, PT, R8, R3, PT, P0 ;  /* 0x000000030800720c */ /* 0x000fe20003f06100 */
[----:B------:R-:W-:-:S03]  /*58c0*/  IMAD.MOV.U32 R3, RZ, RZ, 0x0 ;  /* 0x00000000ff037424 */ /* 0x000fc600078e00ff */
[----:B------:R-:W-:Y:S02]  /*58d0*/  SEL R4, R4, R7, P0 ;  /* 0x0000000704047207 */ /* 0x000fe40000000000 */
[----:B------:R-:W-:Y:S02]  /*58e0*/  SEL R5, R5, R8, P0 ;  /* 0x0000000805057207 */ /* 0x000fe40000000000 */
[----:B------:R-:W-:Y:S02]  /*58f0*/  SEL R4, R4, 0xffffffff, P1 ;  /* 0xffffffff04047807 */ /* 0x000fe40000800000 */
[----:B------:R-:W-:Y:S01]  /*5900*/  SEL R5, R5, 0xffffffff, P1 ;  /* 0xffffffff05057807 */ /* 0x000fe20000800000 */
[----:B------:R-:W-:Y:S06]  /*5910*/  RET.REL.NODEC R2 `(softmax_f32) ;  /* 0xffffffa402b87950 */ /* 0x000fec0003c3ffff */
        .weak           $__internal_1_$__cuda_sm3x_div_rn_noftz_f32_slowpath
        .type           $__internal_1_$__cuda_sm3x_div_rn_noftz_f32_slowpath,@function
        .size           $__internal_1_$__cuda_sm3x_div_rn_noftz_f32_slowpath,(.L_x_109 - $__internal_1_$__cuda_sm3x_div_rn_noftz_f32_slowpath)
$__internal_1_$__cuda_sm3x_div_rn_noftz_f32_slowpath:
[----:B------:R-:W-:Y:S01]  /*5920*/  SHF.R.U32.HI R2, RZ, 0x17, R0 ;  /* 0x00000017ff027819 */ /* 0x000fe20000011600 */
[----:B------:R-:W-:Y:S01]  /*5930*/  BSSY.RECONVERGENT B0, `(.L_x_96) ;  /* 0x0000065000007945 */ /* 0x000fe20003800200 */
[----:B------:R-:W-:Y:S02]  /*5940*/  SHF.R.U32.HI R12, RZ, 0x17, R3 ;  /* 0x00000017ff0c7819 */ /* 0x000fe40000011603 */
[----:B------:R-:W-:Y:S02]  /*5950*/  LOP3.LUT R2, R2, 0xff, RZ, 0xc0, !PT ;  /* 0x000000ff02027812 */ /* 0x000fe400078ec0ff */
[----:B------:R-:W-:-:S03]  /*5960*/  LOP3.LUT R12, R12, 0xff, RZ, 0xc0, !PT ;  /* 0x000000ff0c0c7812 */ /* 0x000fc600078ec0ff */
[----:B------:R-:W-:Y:S02]  /*5970*/  VIADD R13, R2, 0xffffffff ;  /* 0xffffffff020d7836 */ /* 0x000fe40000000000 */
[----:B------:R-:W-:-:S03]  /*5980*/  VIADD R7, R12, 0xffffffff ;  /* 0xffffffff0c077836 */ /* 0x000fc60000000000 */
[----:B------:R-:W-:Y:S01]  /*5990*/  ISETP.GT.U32.AND P0, PT, R13, 0xfd, PT ;  /* 0x000000fd0d00780c */ /* 0x000fe20003f04070 */
[----:B------:R-:W-:-:S03]  /*59a0*/  IMAD.MOV.U32 R13, RZ, RZ, R3 ;  /* 0x000000ffff0d7224 */ /* 0x000fc600078e0003 */
[----:B------:R-:W-:-:S13]  /*59b0*/  ISETP.GT.U32.OR P0, PT, R7, 0xfd, P0 ;  /* 0x000000fd0700780c */ /* 0x000fda0000704470 */
[----:B------:R-:W-:Y:S01]  /*59c0*/  @!P0 IMAD.MOV.U32 R7, RZ, RZ, RZ ;  /* 0x000000ffff078224 */ /* 0x000fe200078e00ff */
[----:B------:R-:W-:Y:S06]  /*59d0*/  @!P0 BRA `(.L_x_97) ;  /* 0x0000000000648947 */ /* 0x000fec0003800000 */
[----:B------:R-:W-:Y:S02]  /*59e0*/  FSETP.GTU.FTZ.AND P0, PT, |R3|, +INF , PT ;  /* 0x7f8000000300780b */ /* 0x000fe40003f1c200 */
[----:B------:R-:W-:-:S04]  /*59f0*/  FSETP.GTU.FTZ.AND P1, PT, |R0|, +INF , PT ;  /* 0x7f8000000000780b */ /* 0x000fc80003f3c200 */
[----:B------:R-:W-:-:S13]  /*5a00*/  PLOP3.LUT P0, PT, P0, P1, PT, 0xf8, 0x8f ;  /* 0x00000000008f781c */ /* 0x000fda0000703f70 */
[----:B------:R-:W-:Y:S05]  /*5a10*/  @P0 BRA `(.L_x_98) ;  /* 0x0000000400540947 */ /* 0x000fea0003800000 */
[----:B------:R-:W-:-:S13]  /*5a20*/  LOP3.LUT P0, RZ, R0, 0x7fffffff, R13, 0xc8, !PT ;  /* 0x7fffffff00ff7812 */ /* 0x000fda000780c80d */
[----:B------:R-:W-:Y:S05]  /*5a30*/  @!P0 BRA `(.L_x_99) ;  /* 0x0000000400448947 */ /* 0x000fea0003800000 */
[C---:B------:R-:W-:Y:S02]  /*5a40*/  FSETP.NEU.FTZ.AND P1, PT, |R3|.reuse, +INF , PT ;  /* 0x7f8000000300780b */ /* 0x040fe40003f3d200 */
[----:B------:R-:W-:Y:S02]  /*5a50*/  FSETP.NEU.FTZ.AND P2, PT, |R0|, +INF , PT ;  /* 0x7f8000000000780b */ /* 0x000fe40003f5d200 */
[----:B------:R-:W-:-:S11]  /*5a60*/  FSETP.NEU.FTZ.AND P0, PT, |R3|, +INF , PT ;  /* 0x7f8000000300780b */ /* 0x000fd60003f1d200 */
[----:B------:R-:W-:Y:S05]  /*5a70*/  @!P2 BRA !P1, `(.L_x_99) ;  /* 0x000000040034a947 */ /* 0x000fea0004800000 */
[----:B------:R-:W-:-:S04]  /*5a80*/  LOP3.LUT P1, RZ, R13, 0x7fffffff, RZ, 0xc0, !PT ;  /* 0x7fffffff0dff7812 */ /* 0x000fc8000782c0ff */
[----:B------:R-:W-:-:S13]  /*5a90*/  PLOP3.LUT P1, PT, P2, P1, PT, 0x2f, 0xf2 ;  /* 0x0000000000f2781c */ /* 0x000fda0001722577 */
[----:B------:R-:W-:Y:S05]  /*5aa0*/  @P1 BRA `(.L_x_100) ;  /* 0x0000000400201947 */ /* 0x000fea0003800000 */
[----:B------:R-:W-:-:S04]  /*5ab0*/  LOP3.LUT P1, RZ, R0, 0x7fffffff, RZ, 0xc0, !PT ;  /* 0x7fffffff00ff7812 */ /* 0x000fc8000782c0ff */
[----:B------:R-:W-:-:S13]  /*5ac0*/  PLOP3.LUT P0, PT, P0, P1, PT, 0x2f, 0xf2 ;  /* 0x0000000000f2781c */ /* 0x000fda0000702577 */
[----:B------:R-:W-:Y:S05]  /*5ad0*/  @P0 BRA `(.L_x_101) ;  /* 0x0000000400080947 */ /* 0x000fea0003800000 */
[----:B------:R-:W-:-:S05]  /*5ae0*/  VIADD R7, R12, 0xffffffff ;  /* 0xffffffff0c077836 */ /* 0x000fca0000000000 */
[----:B------:R-:W-:Y:S01]  /*5af0*/  ISETP.GE.AND P0, PT, R7, RZ, PT ;  /* 0x000000ff0700720c */ /* 0x000fe20003f06270 */
[----:B------:R-:W-:-:S05]  /*5b00*/  VIADD R7, R2, 0xffffffff ;  /* 0xffffffff02077836 */ /* 0x000fca0000000000 */
[----:B------:R-:W-:-:S07]  /*5b10*/  ISETP.GE.AND P1, PT, R7, RZ, PT ;  /* 0x000000ff0700720c */ /* 0x000fce0003f26270 */
[----:B------:R-:W-:Y:S02]  /*5b20*/  @P0 IMAD.MOV.U32 R7, RZ, RZ, RZ ;  /* 0x000000ffff070224 */ /* 0x000fe400078e00ff */
[----:B------:R-:W-:Y:S01]  /*5b30*/  @!P0 FFMA R13, R3, 1.84467440737095516160e+19, RZ ;  /* 0x5f800000030d8823 */ /* 0x000fe200000000ff */
[----:B------:R-:W-:-:S03]  /*5b40*/  @!P0 IMAD.MOV.U32 R7, RZ, RZ, -0x40 ;  /* 0xffffffc0ff078424 */ /* 0x000fc600078e00ff */
[----:B------:R-:W-:Y:S01]  /*5b50*/  @!P1 FFMA R0, R0, 1.84467440737095516160e+19, RZ ;  /* 0x5f80000000009823 */ /* 0x000fe200000000ff */
[----:B------:R-:W-:-:S07]  /*5b60*/  @!P1 VIADD R7, R7, 0x40 ;  /* 0x0000004007079836 */ /* 0x000fce0000000000 */
.L_x_97:
[----:B------:R-:W-:Y:S01]  /*5b70*/  LEA R3, R2, 0xc0800000, 0x17 ;  /* 0xc080000002037811 */ /* 0x000fe200078eb8ff */
[----:B------:R-:W-:Y:S01]  /*5b80*/  VIADD R12, R12, 0xffffff81 ;  /* 0xffffff810c0c7836 */ /* 0x000fe20000000000 */
[----:B------:R-:W-:Y:S03]  /*5b90*/  BSSY.RECONVERGENT B1, `(.L_x_102) ;  /* 0x0000035000017945 */ /* 0x000fe60003800200 */
[----:B------:R-:W-:Y:S02]  /*5ba0*/  IMAD.IADD R18, R0, 0x1, -R3 ;  /* 0x0000000100127824 */ /* 0x000fe400078e0a03 */
[C---:B------:R-:W-:Y:S01]  /*5bb0*/  IMAD R0, R12.reuse, -0x800000, R13 ;  /* 0xff8000000c007824 */ /* 0x040fe200078e020d */
[----:B------:R-:W-:Y:S01]  /*5bc0*/  IADD3 R12, PT, PT, R12, 0x7f, -R2 ;  /* 0x0000007f0c0c7810 */ /* 0x000fe20007ffe802 */
[----:B------:R-:W0:Y:S01]  /*5bd0*/  MUFU.RCP R16, R18 ;  /* 0x0000001200107308 */ /* 0x000e220000001000 */
[----:B------:R-:W-:-:S03]  /*5be0*/  FADD.FTZ R3, -R18, -RZ ;  /* 0x800000ff12037221 */ /* 0x000fc60000010100 */
[----:B------:R-:W-:Y:S02]  /*5bf0*/  IMAD.IADD R7, R12, 0x1, R7 ;  /* 0x000000010c077824 */ /* 0x000fe400078e0207 */
[----:B0-----:R-:W-:-:S04]  /*5c00*/  FFMA R17, R16, R3, 1 ;  /* 0x3f80000010117423 */ /* 0x001fc80000000003 */
[----:B------:R-:W-:-:S04]  /*5c10*/  FFMA R17, R16, R17, R16 ;  /* 0x0000001110117223 */ /* 0x000fc80000000010 */
[----:B------:R-:W-:-:S04]  /*5c20*/  FFMA R16, R0, R17, RZ ;  /* 0x0000001100107223 */ /* 0x000fc800000000ff */
[----:B------:R-:W-:-:S04]  /*5c30*/  FFMA R13, R3, R16, R0 ;  /* 0x00000010030d7223 */ /* 0x000fc80000000000 */
[----:B------:R-:W-:-:S04]  /*5c40*/  FFMA R16, R17, R13, R16 ;  /* 0x0000000d11107223 */ /* 0x000fc80000000010 */
[----:B------:R-:W-:-:S04]  /*5c50*/  FFMA R3, R3, R16, R0 ;  /* 0x0000001003037223 */ /* 0x000fc80000000000 */
[----:B------:R-:W-:-:S05]  /*5c60*/  FFMA R0, R17, R3, R16 ;  /* 0x0000000311007223 */ /* 0x000fca0000000010 */
[----:B------:R-:W-:-:S04]  /*5c70*/  SHF.R.U32.HI R2, RZ, 0x17, R0 ;  /* 0x00000017ff027819 */ /* 0x000fc80000011600 */
[----:B------:R-:W-:-:S05]  /*5c80*/  LOP3.LUT R2, R2, 0xff, RZ, 0xc0, !PT ;  /* 0x000000ff02027812 */ /* 0x000fca00078ec0ff */
[----:B------:R-:W-:-:S04]  /*5c90*/  IMAD.IADD R2, R2, 0x1, R7 ;  /* 0x0000000102027824 */ /* 0x000fc800078e0207 */
[----:B------:R-:W-:-:S05]  /*5ca0*/  VIADD R12, R2, 0xffffffff ;  /* 0xffffffff020c7836 */ /* 0x000fca0000000000 */
[----:B------:R-:W-:-:S13]  /*5cb0*/  ISETP.GE.U32.AND P0, PT, R12, 0xfe, PT ;  /* 0x000000fe0c00780c */ /* 0x000fda0003f06070 */
[----:B------:R-:W-:Y:S05]  /*5cc0*/  @!P0 BRA `(.L_x_103) ;  /* 0x0000000000808947 */ /* 0x000fea0003800000 */
[----:B------:R-:W-:-:S13]  /*5cd0*/  ISETP.GT.AND P0, PT, R2, 0xfe, PT ;  /* 0x000000fe0200780c */ /* 0x000fda0003f04270 */
[----:B------:R-:W-:Y:S05]  /*5ce0*/  @P0 BRA `(.L_x_104) ;  /* 0x00000000006c0947 */ /* 0x000fea0003800000 */
[----:B------:R-:W-:-:S13]  /*5cf0*/  ISETP.GE.AND P0, PT, R2, 0x1, PT ;  /* 0x000000010200780c */ /* 0x000fda0003f06270 */
[----:B------:R-:W-:Y:S05]  /*5d00*/  @P0 BRA `(.L_x_105) ;  /* 0x0000000000740947 */ /* 0x000fea0003800000 */
[----:B------:R-:W-:Y:S02]  /*5d10*/  ISETP.GE.AND P0, PT, R2, -0x18, PT ;  /* 0xffffffe80200780c */ /* 0x000fe40003f06270 */
[----:B------:R-:W-:-:S11]  /*5d20*/  LOP3.LUT R0, R0, 0x80000000, RZ, 0xc0, !PT ;  /* 0x8000000000007812 */ /* 0x000fd600078ec0ff */
[----:B------:R-:W-:Y:S05]  /*5d30*/  @!P0 BRA `(.L_x_105) ;  /* 0x0000000000688947 */ /* 0x000fea0003800000 */
[CCC-:B------:R-:W-:Y:S01]  /*5d40*/  FFMA.RZ R7, R17.reuse, R3.reuse, R16.reuse ;  /* 0x0000000311077223 */ /* 0x1c0fe2000000c010 */
[CCC-:B------:R-:W-:Y:S01]  /*5d50*/  FFMA.RP R12, R17.reuse, R3.reuse, R16.reuse ;  /* 0x00000003110c7223 */ /* 0x1c0fe20000008010 */
[----:B------:R-:W-:Y:S01]  /*5d60*/  FFMA.RM R3, R17, R3, R16 ;  /* 0x0000000311037223 */ /* 0x000fe20000004010 */
[C---:B------:R-:W-:Y:S01]  /*5d70*/  VIADD R13, R2.reuse, 0x20 ;  /* 0x00000020020d7836 */ /* 0x040fe20000000000 */
[C---:B------:R-:W-:Y:S02]  /*5d80*/  ISETP.NE.AND P2, PT, R2.reuse, RZ, PT ;  /* 0x000000ff0200720c */ /* 0x040fe40003f45270 */
[----:B------:R-:W-:Y:S02]  /*5d90*/  LOP3.LUT R7, R7, 0x7fffff, RZ, 0xc0, !PT ;  /* 0x007fffff07077812 */ /* 0x000fe400078ec0ff */
[----:B------:R-:W-:Y:S01]  /*5da0*/  ISETP.NE.AND P1, PT, R2, RZ, PT ;  /* 0x000000ff0200720c */ /* 0x000fe20003f25270 */
[----:B------:R-:W-:Y:S01]  /*5db0*/  IMAD.MOV R2, RZ, RZ, -R2 ;  /* 0x000000ffff027224 */ /* 0x000fe200078e0a02 */
[----:B------:R-:W-:-:S02]  /*5dc0*/  LOP3.LUT R16, R7, 0x800000, RZ, 0xfc, !PT ;  /* 0x0080000007107812 */ /* 0x000fc400078efcff */
[----:B------:R-:W-:Y:S02]  /*5dd0*/  FSETP.NEU.FTZ.AND P0, PT, R12, R3, PT ;  /* 0x000000030c00720b */ /* 0x000fe40003f1d000 */
[----:B------:R-:W-:Y:S02]  /*5de0*/  SHF.L.U32 R13, R16, R13, RZ ;  /* 0x0000000d100d7219 */ /* 0x000fe400000006ff */
[----:B------:R-:W-:Y:S02]  /*5df0*/  SEL R3, R2, RZ, P2 ;  /* 0x000000ff02037207 */ /* 0x000fe40001000000 */
[----:B------:R-:W-:Y:S02]  /*5e00*/  ISETP.NE.AND P1, PT, R13, RZ, P1 ;  /* 0x000000ff0d00720c */ /* 0x000fe40000f25270 */
[----:B------:R-:W-:Y:S02]  /*5e10*/  SHF.R.U32.HI R3, RZ, R3, R16 ;  /* 0x00000003ff037219 */ /* 0x000fe40000011610 */
[----:B------:R-:W-:-:S02]  /*5e20*/  PLOP3.LUT P0, PT, P0, P1, PT, 0xf8, 0x8f ;  /* 0x00000000008f781c */ /* 0x000fc40000703f70 */
[----:B------:R-:W-:Y:S02]  /*5e30*/  SHF.R.U32.HI R7, RZ, 0x1, R3 ;  /* 0x00000001ff077819 */ /* 0x000fe40000011603 */
[----:B------:R-:W-:-:S04]  /*5e40*/  SEL R2, RZ, 0x1, !P0 ;  /* 0x00000001ff027807 */ /* 0x000fc80004000000 */
[----:B------:R-:W-:-:S04]  /*5e50*/  LOP3.LUT R2, R2, 0x1, R7, 0xf8, !PT ;  /* 0x0000000102027812 */ /* 0x000fc800078ef807 */
[----:B------:R-:W-:-:S05]  /*5e60*/  LOP3.LUT R2, R2, R3, RZ, 0xc0, !PT ;  /* 0x0000000302027212 */ /* 0x000fca00078ec0ff */
[----:B------:R-:W-:-:S05]  /*5e70*/  IMAD.IADD R7, R7, 0x1, R2 ;  /* 0x0000000107077824 */ /* 0x000fca00078e0202 */
[----:B------:R-:W-:Y:S01]  /*5e80*/  LOP3.LUT R0, R7, R0, RZ, 0xfc, !PT ;  /* 0x0000000007007212 */ /* 0x000fe200078efcff */
[----:B------:R-:W-:Y:S06]  /*5e90*/  BRA `(.L_x_105) ;  /* 0x0000000000107947 */ /* 0x000fec0003800000 */
.L_x_104:
[----:B------:R-:W-:-:S04]  /*5ea0*/  LOP3.LUT R0, R0, 0x80000000, RZ, 0xc0, !PT ;  /* 0x8000000000007812 */ /* 0x000fc800078ec0ff */
[----:B------:R-:W-:Y:S01]  /*5eb0*/  LOP3.LUT R0, R0, 0x7f800000, RZ, 0xfc, !PT ;  /* 0x7f80000000007812 */ /* 0x000fe200078efcff */
[----:B------:R-:W-:Y:S06]  /*5ec0*/  BRA `(.L_x_105) ;  /* 0x0000000000047947 */ /* 0x000fec0003800000 */
.L_x_103:
[----:B------:R-:W-:-:S07]  /*5ed0*/  IMAD R0, R7, 0x800000, R0 ;  /* 0x0080000007007824 */ /* 0x000fce00078e0200 */
.L_x_105:
[----:B------:R-:W-:Y:S05]  /*5ee0*/  BSYNC.RECONVERGENT B1 ;  /* 0x0000000000017941 */ /* 0x000fea0003800200 */
.L_x_102:
[----:B------:R-:W-:Y:S05]  /*5ef0*/  BRA `(.L_x_106) ;  /* 0x0000000000207947 */ /* 0x000fea0003800000 */
.L_x_101:
[----:B------:R-:W-:-:S04]  /*5f00*/  LOP3.LUT R0, R0, 0x80000000, R13, 0x48, !PT ;  /* 0x8000000000007812 */ /* 0x000fc800078e480d */
[----:B------:R-:W-:Y:S01]  /*5f10*/  LOP3.LUT R0, R0, 0x7f800000, RZ, 0xfc, !PT ;  /* 0x7f80000000007812 */ /* 0x000fe200078efcff */
[----:B------:R-:W-:Y:S06]  /*5f20*/  BRA `(.L_x_106) ;  /* 0x0000000000147947 */ /* 0x000fec0003800000 */
.L_x_100:
[----:B------:R-:W-:Y:S01]  /*5f30*/  LOP3.LUT R0, R0, 0x80000000, R13, 0x48, !PT ;  /* 0x8000000000007812 */ /* 0x000fe200078e480d */
[----:B------:R-:W-:Y:S06]  /*5f40*/  BRA `(.L_x_106) ;  /* 0x00000000000c7947 */ /* 0x000fec0003800000 */
.L_x_99:
[----:B------:R-:W0:Y:S01]  /*5f50*/  MUFU.RSQ R0, -QNAN ;  /* 0xffc0000000007908 */ /* 0x000e220000001400 */
[----:B------:R-:W-:Y:S05]  /*5f60*/  BRA `(.L_x_106) ;  /* 0x0000000000047947 */ /* 0x000fea0003800000 */
.L_x_98:
[----:B------:R-:W-:-:S07]  /*5f70*/  FADD.FTZ R0, R3, R0 ;  /* 0x0000000003007221 */ /* 0x000fce0000010000 */
.L_x_106:
[----:B------:R-:W-:Y:S05]  /*5f80*/  BSYNC.RECONVERGENT B0 ;  /* 0x0000000000007941 */ /* 0x000fea0003800200 */
.L_x_96:
[----:B------:R-:W-:Y:S02]  /*5f90*/  IMAD.MOV.U32 R2, RZ, RZ, R8 ;  /* 0x000000ffff027224 */ /* 0x000fe400078e0008 */
[----:B------:R-:W-:-:S04]  /*5fa0*/  IMAD.MOV.U32 R3, RZ, RZ, 0x0 ;  /* 0x00000000ff037424 */ /* 0x000fc800078e00ff */
[----:B0-----:R-:W-:Y:S05]  /*5fb0*/  RET.REL.NODEC R2 `(softmax_f32) ;  /* 0xffffffa002107950 */ /* 0x001fea0003c3ffff */
.L_x_107:
[----:B------:R-:W-:-:S00]  /*5fc0*/  BRA `(.L_x_107) ;  /* 0xfffffffc00fc7947 */ /* 0x000fc0000383ffff */
[----:B------:R-:W-:-:S00]  /*5fd0*/  NOP ;  /* 0x0000000000007918 */ /* 0x000fc00000000000 */
        /* <DEDUP_REMOVED lines=10> */
.L_x_109:


//--------------------- .nv.shared.reserved.0     --------------------------
	.section	.nv.shared.reserved.0,"aw",@nobits
	.weak		__nv_reservedSMEM_offset_0_alias
	.size		__nv_reservedSMEM_offset_0_alias, 0, 64
	.other		__nv_reservedSMEM_offset_0_alias,@"STO_CUDA_RESERVED_SHARED STV_DEFAULT"
__nv_reservedSMEM_offset_0_alias:
	.zero		0
	.zero		64


//--------------------- .nv.constant0.softmax_f32 --------------------------
	.section	.nv.constant0.softmax_f32,"a",@progbits
	.sectionflags	@""
	.align	4
.nv.constant0.softmax_f32:
	.zero		936


//--------------------- SYMBOLS --------------------------

	.type		.nv.reservedSmem.offset0,@object
	.size		.nv.reservedSmem.offset0,0x4
